//
// Generated by NVIDIA NVVM Compiler
//
// Compiler Build ID: CL-36424714
// Cuda compilation tools, release 13.0, V13.0.88
// Based on NVVM 20.0.0
//

.version 9.0
.target sm_100
.address_size 64

	// .globl	_Z11find_forcesP6float3S0_i
// _ZZ11find_forcesP6float3S0_iE14sharedPosition has been demoted

.visible .entry _Z11find_forcesP6float3S0_i(
	.param .u64 .ptr .align 1 _Z11find_forcesP6float3S0_i_param_0,
	.param .u64 .ptr .align 1 _Z11find_forcesP6float3S0_i_param_1,
	.param .u32 _Z11find_forcesP6float3S0_i_param_2
)
{
	.reg .pred 	%p<15>;
	.reg .b32 	%r<39>;
	.reg .b32 	%f<221>;
	.reg .b64 	%rd<11>;
	.reg .b64 	%fd<50>;
	// demoted variable
	.shared .align 4 .b8 _ZZ11find_forcesP6float3S0_iE14sharedPosition[768];
	ld.param.u64 	%rd3, [_Z11find_forcesP6float3S0_i_param_0];
	ld.param.u64 	%rd2, [_Z11find_forcesP6float3S0_i_param_1];
	ld.param.u32 	%r20, [_Z11find_forcesP6float3S0_i_param_2];
	cvta.to.global.u64 	%rd1, %rd3;
	mov.u32 	%r21, %ctaid.x;
	mov.u32 	%r1, %ntid.x;
	mov.u32 	%r2, %tid.x;
	mad.lo.s32 	%r3, %r21, %r1, %r2;
	setp.ge.s32 	%p1, %r3, %r20;
	@%p1 bra 	$L__BB0_25;
	mul.wide.s32 	%rd4, %r3, 12;
	add.s64 	%rd5, %rd1, %rd4;
	ld.global.f32 	%f1, [%rd5];
	ld.global.f32 	%f2, [%rd5+4];
	ld.global.f32 	%f3, [%rd5+8];
	mov.u32 	%r23, %nctaid.x;
	mov.u32 	%r24, _ZZ11find_forcesP6float3S0_iE14sharedPosition;
	mad.lo.s32 	%r4, %r2, 12, %r24;
	add.s32 	%r25, %r23, -1;
	shr.u32 	%r5, %r25, 6;
	and.b32  	%r6, %r1, 3;
	and.b32  	%r7, %r1, 2044;
	and.b32  	%r8, %r1, 1;
	and.b32  	%r26, %r1, -4;
	neg.s32 	%r9, %r26;
	mov.f32 	%f185, 0f00000000;
	mov.b32 	%r34, 0;
	mov.f32 	%f186, %f185;
	mov.f32 	%f187, %f185;
$L__BB0_2:
	mov.u32 	%r10, %r34;
	setp.lt.u32 	%p2, %r1, 4;
	mad.lo.s32 	%r28, %r10, %r1, %r2;
	mul.wide.s32 	%rd6, %r28, 12;
	add.s64 	%rd7, %rd1, %rd6;
	ld.global.f32 	%f94, [%rd7];
	ld.global.f32 	%f95, [%rd7+4];
	ld.global.f32 	%f96, [%rd7+8];
	st.shared.f32 	[%r4], %f94;
	st.shared.f32 	[%r4+4], %f95;
	st.shared.f32 	[%r4+8], %f96;
	bar.sync 	0;
	mov.b32 	%r38, 0;
	@%p2 bra 	$L__BB0_13;
	add.s32 	%r35, %r24, 24;
	mov.u32 	%r36, %r9;
$L__BB0_4:
	.pragma "nounroll";
	ld.shared.f32 	%f98, [%r35+-24];
	ld.shared.f32 	%f99, [%r35+-20];
	ld.shared.f32 	%f100, [%r35+-16];
	sub.f32 	%f10, %f98, %f1;
	sub.f32 	%f11, %f99, %f2;
	sub.f32 	%f12, %f100, %f3;
	mul.f32 	%f101, %f11, %f11;
	fma.rn.f32 	%f102, %f10, %f10, %f101;
	fma.rn.f32 	%f103, %f12, %f12, %f102;
	cvt.f64.f32 	%fd1, %f103;
	add.f64 	%fd2, %fd1, 0d3E45798EE2308C3A;
	cvt.rn.f32.f64 	%f13, %fd2;
	setp.gt.f32 	%p3, %f13, 0f41200000;
	mov.f32 	%f188, 0fBF800000;
	mov.f32 	%f189, %f188;
	mov.f32 	%f190, %f188;
	@%p3 bra 	$L__BB0_6;
	mul.f32 	%f104, %f13, %f13;
	mul.f32 	%f105, %f104, %f13;
	sqrt.rn.f32 	%f106, %f105;
	cvt.f64.f32 	%fd3, %f106;
	mov.f64 	%fd4, 0dBC07A42F549647FB;
	div.rn.f64 	%fd5, %fd4, %fd3;
	cvt.rn.f32.f64 	%f107, %fd5;
	cvt.f64.f32 	%fd6, %f107;
	mul.f64 	%fd7, %fd6, 0dBE18BE0ECB45DF97;
	cvt.rn.f32.f64 	%f108, %fd7;
	fma.rn.f32 	%f188, %f10, %f108, %f185;
	fma.rn.f32 	%f189, %f11, %f108, %f186;
	fma.rn.f32 	%f190, %f12, %f108, %f187;
$L__BB0_6:
	ld.shared.f32 	%f110, [%r35+-12];
	ld.shared.f32 	%f111, [%r35+-8];
	ld.shared.f32 	%f112, [%r35+-4];
	sub.f32 	%f20, %f110, %f1;
	sub.f32 	%f21, %f111, %f2;
	sub.f32 	%f22, %f112, %f3;
	mul.f32 	%f113, %f21, %f21;
	fma.rn.f32 	%f114, %f20, %f20, %f113;
	fma.rn.f32 	%f115, %f22, %f22, %f114;
	cvt.f64.f32 	%fd8, %f115;
	add.f64 	%fd9, %fd8, 0d3E45798EE2308C3A;
	cvt.rn.f32.f64 	%f23, %fd9;
	setp.gt.f32 	%p4, %f23, 0f41200000;
	mov.f32 	%f191, 0fBF800000;
	mov.f32 	%f192, %f191;
	mov.f32 	%f193, %f191;
	@%p4 bra 	$L__BB0_8;
	mul.f32 	%f116, %f23, %f23;
	mul.f32 	%f117, %f116, %f23;
	sqrt.rn.f32 	%f118, %f117;
	cvt.f64.f32 	%fd10, %f118;
	mov.f64 	%fd11, 0dBC07A42F549647FB;
	div.rn.f64 	%fd12, %fd11, %fd10;
	cvt.rn.f32.f64 	%f119, %fd12;
	cvt.f64.f32 	%fd13, %f119;
	mul.f64 	%fd14, %fd13, 0dBE18BE0ECB45DF97;
	cvt.rn.f32.f64 	%f120, %fd14;
	fma.rn.f32 	%f191, %f20, %f120, %f188;
	fma.rn.f32 	%f192, %f21, %f120, %f189;
	fma.rn.f32 	%f193, %f22, %f120, %f190;
$L__BB0_8:
	ld.shared.f32 	%f122, [%r35];
	ld.shared.f32 	%f123, [%r35+4];
	ld.shared.f32 	%f124, [%r35+8];
	sub.f32 	%f30, %f122, %f1;
	sub.f32 	%f31, %f123, %f2;
	sub.f32 	%f32, %f124, %f3;
	mul.f32 	%f125, %f31, %f31;
	fma.rn.f32 	%f126, %f30, %f30, %f125;
	fma.rn.f32 	%f127, %f32, %f32, %f126;
	cvt.f64.f32 	%fd15, %f127;
	add.f64 	%fd16, %fd15, 0d3E45798EE2308C3A;
	cvt.rn.f32.f64 	%f33, %fd16;
	setp.gt.f32 	%p5, %f33, 0f41200000;
	mov.f32 	%f194, 0fBF800000;
	mov.f32 	%f195, %f194;
	mov.f32 	%f196, %f194;
	@%p5 bra 	$L__BB0_10;
	mul.f32 	%f128, %f33, %f33;
	mul.f32 	%f129, %f128, %f33;
	sqrt.rn.f32 	%f130, %f129;
	cvt.f64.f32 	%fd17, %f130;
	mov.f64 	%fd18, 0dBC07A42F549647FB;
	div.rn.f64 	%fd19, %fd18, %fd17;
	cvt.rn.f32.f64 	%f131, %fd19;
	cvt.f64.f32 	%fd20, %f131;
	mul.f64 	%fd21, %fd20, 0dBE18BE0ECB45DF97;
	cvt.rn.f32.f64 	%f132, %fd21;
	fma.rn.f32 	%f194, %f30, %f132, %f191;
	fma.rn.f32 	%f195, %f31, %f132, %f192;
	fma.rn.f32 	%f196, %f32, %f132, %f193;
$L__BB0_10:
	ld.shared.f32 	%f134, [%r35+12];
	ld.shared.f32 	%f135, [%r35+16];
	ld.shared.f32 	%f136, [%r35+20];
	sub.f32 	%f40, %f134, %f1;
	sub.f32 	%f41, %f135, %f2;
	sub.f32 	%f42, %f136, %f3;
	mul.f32 	%f137, %f41, %f41;
	fma.rn.f32 	%f138, %f40, %f40, %f137;
	fma.rn.f32 	%f139, %f42, %f42, %f138;
	cvt.f64.f32 	%fd22, %f139;
	add.f64 	%fd23, %fd22, 0d3E45798EE2308C3A;
	cvt.rn.f32.f64 	%f43, %fd23;
	setp.gt.f32 	%p6, %f43, 0f41200000;
	mov.f32 	%f185, 0fBF800000;
	mov.f32 	%f186, %f185;
	mov.f32 	%f187, %f185;
	@%p6 bra 	$L__BB0_12;
	mul.f32 	%f140, %f43, %f43;
	mul.f32 	%f141, %f140, %f43;
	sqrt.rn.f32 	%f142, %f141;
	cvt.f64.f32 	%fd24, %f142;
	mov.f64 	%fd25, 0dBC07A42F549647FB;
	div.rn.f64 	%fd26, %fd25, %fd24;
	cvt.rn.f32.f64 	%f143, %fd26;
	cvt.f64.f32 	%fd27, %f143;
	mul.f64 	%fd28, %fd27, 0dBE18BE0ECB45DF97;
	cvt.rn.f32.f64 	%f144, %fd28;
	fma.rn.f32 	%f185, %f40, %f144, %f194;
	fma.rn.f32 	%f186, %f41, %f144, %f195;
	fma.rn.f32 	%f187, %f42, %f144, %f196;
$L__BB0_12:
	add.s32 	%r36, %r36, 4;
	add.s32 	%r35, %r35, 48;
	setp.ne.s32 	%p7, %r36, 0;
	mov.u32 	%r38, %r7;
	@%p7 bra 	$L__BB0_4;
$L__BB0_13:
	setp.eq.s32 	%p8, %r6, 0;
	@%p8 bra 	$L__BB0_23;
	setp.eq.s32 	%p9, %r6, 1;
	mov.f32 	%f215, %f185;
	mov.f32 	%f216, %f186;
	mov.f32 	%f217, %f187;
	@%p9 bra 	$L__BB0_20;
	mad.lo.s32 	%r16, %r38, 12, %r24;
	ld.shared.f32 	%f147, [%r16];
	ld.shared.f32 	%f148, [%r16+4];
	ld.shared.f32 	%f149, [%r16+8];
	sub.f32 	%f56, %f147, %f1;
	sub.f32 	%f57, %f148, %f2;
	sub.f32 	%f58, %f149, %f3;
	mul.f32 	%f150, %f57, %f57;
	fma.rn.f32 	%f151, %f56, %f56, %f150;
	fma.rn.f32 	%f152, %f58, %f58, %f151;
	cvt.f64.f32 	%fd29, %f152;
	add.f64 	%fd30, %fd29, 0d3E45798EE2308C3A;
	cvt.rn.f32.f64 	%f59, %fd30;
	setp.gt.f32 	%p10, %f59, 0f41200000;
	mov.f32 	%f206, 0fBF800000;
	mov.f32 	%f207, %f206;
	mov.f32 	%f208, %f206;
	@%p10 bra 	$L__BB0_17;
	mul.f32 	%f153, %f59, %f59;
	mul.f32 	%f154, %f153, %f59;
	sqrt.rn.f32 	%f155, %f154;
	cvt.f64.f32 	%fd31, %f155;
	mov.f64 	%fd32, 0dBC07A42F549647FB;
	div.rn.f64 	%fd33, %fd32, %fd31;
	cvt.rn.f32.f64 	%f156, %fd33;
	cvt.f64.f32 	%fd34, %f156;
	mul.f64 	%fd35, %fd34, 0dBE18BE0ECB45DF97;
	cvt.rn.f32.f64 	%f157, %fd35;
	fma.rn.f32 	%f206, %f56, %f157, %f185;
	fma.rn.f32 	%f207, %f57, %f157, %f186;
	fma.rn.f32 	%f208, %f58, %f157, %f187;
$L__BB0_17:
	ld.shared.f32 	%f159, [%r16+12];
	ld.shared.f32 	%f160, [%r16+16];
	ld.shared.f32 	%f161, [%r16+20];
	sub.f32 	%f66, %f159, %f1;
	sub.f32 	%f67, %f160, %f2;
	sub.f32 	%f68, %f161, %f3;
	mul.f32 	%f162, %f67, %f67;
	fma.rn.f32 	%f163, %f66, %f66, %f162;
	fma.rn.f32 	%f164, %f68, %f68, %f163;
	cvt.f64.f32 	%fd36, %f164;
	add.f64 	%fd37, %fd36, 0d3E45798EE2308C3A;
	cvt.rn.f32.f64 	%f69, %fd37;
	setp.gt.f32 	%p11, %f69, 0f41200000;
	mov.f32 	%f185, 0fBF800000;
	mov.f32 	%f186, %f185;
	mov.f32 	%f187, %f185;
	@%p11 bra 	$L__BB0_19;
	mul.f32 	%f165, %f69, %f69;
	mul.f32 	%f166, %f165, %f69;
	sqrt.rn.f32 	%f167, %f166;
	cvt.f64.f32 	%fd38, %f167;
	mov.f64 	%fd39, 0dBC07A42F549647FB;
	div.rn.f64 	%fd40, %fd39, %fd38;
	cvt.rn.f32.f64 	%f168, %fd40;
	cvt.f64.f32 	%fd41, %f168;
	mul.f64 	%fd42, %fd41, 0dBE18BE0ECB45DF97;
	cvt.rn.f32.f64 	%f169, %fd42;
	fma.rn.f32 	%f185, %f66, %f169, %f206;
	fma.rn.f32 	%f186, %f67, %f169, %f207;
	fma.rn.f32 	%f187, %f68, %f169, %f208;
$L__BB0_19:
	add.s32 	%r38, %r38, 2;
	mov.f32 	%f215, %f185;
	mov.f32 	%f216, %f186;
	mov.f32 	%f217, %f187;
$L__BB0_20:
	setp.eq.s32 	%p12, %r8, 0;
	@%p12 bra 	$L__BB0_23;
	mad.lo.s32 	%r33, %r38, 12, %r24;
	ld.shared.f32 	%f171, [%r33];
	ld.shared.f32 	%f172, [%r33+4];
	ld.shared.f32 	%f173, [%r33+8];
	sub.f32 	%f82, %f171, %f1;
	sub.f32 	%f83, %f172, %f2;
	sub.f32 	%f84, %f173, %f3;
	mul.f32 	%f174, %f83, %f83;
	fma.rn.f32 	%f175, %f82, %f82, %f174;
	fma.rn.f32 	%f176, %f84, %f84, %f175;
	cvt.f64.f32 	%fd43, %f176;
	add.f64 	%fd44, %fd43, 0d3E45798EE2308C3A;
	cvt.rn.f32.f64 	%f85, %fd44;
	setp.gt.f32 	%p13, %f85, 0f41200000;
	mov.f32 	%f185, 0fBF800000;
	mov.f32 	%f186, %f185;
	mov.f32 	%f187, %f185;
	@%p13 bra 	$L__BB0_23;
	mul.f32 	%f177, %f85, %f85;
	mul.f32 	%f178, %f177, %f85;
	sqrt.rn.f32 	%f179, %f178;
	cvt.f64.f32 	%fd45, %f179;
	mov.f64 	%fd46, 0dBC07A42F549647FB;
	div.rn.f64 	%fd47, %fd46, %fd45;
	cvt.rn.f32.f64 	%f180, %fd47;
	cvt.f64.f32 	%fd48, %f180;
	mul.f64 	%fd49, %fd48, 0dBE18BE0ECB45DF97;
	cvt.rn.f32.f64 	%f181, %fd49;
	fma.rn.f32 	%f185, %f82, %f181, %f215;
	fma.rn.f32 	%f186, %f83, %f181, %f216;
	fma.rn.f32 	%f187, %f84, %f181, %f217;
$L__BB0_23:
	bar.sync 	0;
	add.s32 	%r34, %r10, 1;
	setp.ne.s32 	%p14, %r10, %r5;
	@%p14 bra 	$L__BB0_2;
	cvta.to.global.u64 	%rd8, %rd2;
	mul.wide.s32 	%rd9, %r3, 12;
	add.s64 	%rd10, %rd8, %rd9;
	st.global.f32 	[%rd10], %f185;
	st.global.f32 	[%rd10+4], %f186;
	st.global.f32 	[%rd10+8], %f187;
$L__BB0_25:
	ret;

}


// ===== COMPILED SASS (sm_100) =====

	.target	sm_100

	.elftype	@"ET_EXEC"


//--------------------- .note.nv.tkinfo           --------------------------
	.section	.note.nv.tkinfo,"",@"SHT_NOTE"
	.sectionflags	@"SHF_NOTE_NV_TKINFO"
	.tkinfo
        /*0018*/ 	.word	0x00000002
        /*0030*/ 	.string	""
        /*0030*/ 	.string	"ptxas"
        /*0030*/ 	.string	"Cuda compilation tools, release 13.0, V13.0.88"
        /*0030*/ 	.string	"Build cuda_13.0.r13.0/compiler.36424714_0"
        /*0030*/ 	.string	"-arch sm_100 -m 64 "



//--------------------- .note.nv.cuinfo           --------------------------
	.section	.note.nv.cuinfo,"",@"SHT_NOTE"
	.sectionflags	@"SHF_NOTE_NV_CUINFO"
        /*0018*/ 	.short	0x0002
        /*001a*/ 	.short	0x0064
        /*001c*/ 	.short	0x0082
	.zero		2


//--------------------- .nv.info                  --------------------------
	.section	.nv.info,"",@"SHT_CUDA_INFO"
	.align	4


	//----- nvinfo : EIATTR_REGCOUNT
	.align		4
        /*0000*/ 	.byte	0x04, 0x2f
        /*0002*/ 	.short	(.L_1 - .L_0)
	.align		4
.L_0:
        /*0004*/ 	.word	index@(_Z11find_forcesP6float3S0_i)
        /*0008*/ 	.word	0x00000028


	//----- nvinfo : EIATTR_FRAME_SIZE
	.align		4
.L_1:
        /*000c*/ 	.byte	0x04, 0x11
        /*000e*/ 	.short	(.L_3 - .L_2)
	.align		4
.L_2:
        /*0010*/ 	.word	index@($__internal_1_$__cuda_sm20_sqrt_rn_f32_slowpath)
        /*0014*/ 	.word	0x00000000


	//----- nvinfo : EIATTR_FRAME_SIZE
	.align		4
.L_3:
        /*0018*/ 	.byte	0x04, 0x11
        /*001a*/ 	.short	(.L_5 - .L_4)
	.align		4
.L_4:
        /*001c*/ 	.word	index@($__internal_0_$__cuda_sm20_div_rn_f64_full)
        /*0020*/ 	.word	0x00000000


	//----- nvinfo : EIATTR_FRAME_SIZE
	.align		4
.L_5:
        /*0024*/ 	.byte	0x04, 0x11
        /*0026*/ 	.short	(.L_7 - .L_6)
	.align		4
.L_6:
        /*0028*/ 	.word	index@(_Z11find_forcesP6float3S0_i)
        /*002c*/ 	.word	0x00000000


	//----- nvinfo : EIATTR_MIN_STACK_SIZE
	.align		4
.L_7:
        /*0030*/ 	.byte	0x04, 0x12
        /*0032*/ 	.short	(.L_9 - .L_8)
	.align		4
.L_8:
        /*0034*/ 	.word	index@(_Z11find_forcesP6float3S0_i)
        /*0038*/ 	.word	0x00000000
.L_9:


//--------------------- .nv.compat                --------------------------
	.section	.nv.compat,"",@"SHT_CUDA_COMPAT_INFO"
	.align	4
        /*0000*/ 	.byte	0x02, 0x09, 0x00, 0x00, 0x02, 0x02, 0x01, 0x00, 0x02, 0x05, 0x05, 0x00, 0x03, 0x07, 0x01, 0x01
        /*0010*/ 	.byte	0x02, 0x03, 0x00, 0x00, 0x02, 0x06, 0x01, 0x00, 0x04, 0x0b, 0x08, 0x00, 0x01, 0x00, 0x00, 0x00
        /*0020*/ 	.byte	0x00, 0x00, 0x00, 0x00


//--------------------- .nv.info._Z11find_forcesP6float3S0_i --------------------------
	.section	.nv.info._Z11find_forcesP6float3S0_i,"",@"SHT_CUDA_INFO"
	.sectionflags	@""
	.align	4


	//----- nvinfo : EIATTR_CUDA_API_VERSION
	.align		4
        /*0000*/ 	.byte	0x04, 0x37
        /*0002*/ 	.short	(.L_11 - .L_10)
.L_10:
        /*0004*/ 	.word	0x00000082


	//----- nvinfo : EIATTR_KPARAM_INFO
	.align		4
.L_11:
        /*0008*/ 	.byte	0x04, 0x17
        /*000a*/ 	.short	(.L_13 - .L_12)
.L_12:
        /*000c*/ 	.word	0x00000000
        /*0010*/ 	.short	0x0002
        /*0012*/ 	.short	0x0010
        /*0014*/ 	.byte	0x00, 0xf0, 0x11, 0x00


	//----- nvinfo : EIATTR_KPARAM_INFO
	.align		4
.L_13:
        /*0018*/ 	.byte	0x04, 0x17
        /*001a*/ 	.short	(.L_15 - .L_14)
.L_14:
        /*001c*/ 	.word	0x00000000
        /*0020*/ 	.short	0x0001
        /*0022*/ 	.short	0x0008
        /*0024*/ 	.byte	0x00, 0xf5, 0x21, 0x00


	//----- nvinfo : EIATTR_KPARAM_INFO
	.align		4
.L_15:
        /*0028*/ 	.byte	0x04, 0x17
        /*002a*/ 	.short	(.L_17 - .L_16)
.L_16:
        /*002c*/ 	.word	0x00000000
        /*0030*/ 	.short	0x0000
        /*0032*/ 	.short	0x0000
        /*0034*/ 	.byte	0x00, 0xf5, 0x21, 0x00


	//----- nvinfo : EIATTR_SPARSE_MMA_MASK
	.align		4
.L_17:
        /*0038*/ 	.byte	0x03, 0x50
        /*003a*/ 	.short	0x0000


	//----- nvinfo : EIATTR_MAXREG_COUNT
	.align		4
        /*003c*/ 	.byte	0x03, 0x1b
        /*003e*/ 	.short	0x00ff


	//----- nvinfo : EIATTR_NUM_BARRIERS
	.align		4
        /*0040*/ 	.byte	0x02, 0x4c
        /*0042*/ 	.byte	0x01
	.zero		1


	//----- nvinfo : EIATTR_MERCURY_ISA_VERSION
	.align		4
        /*0044*/ 	.byte	0x03, 0x5f
        /*0046*/ 	.short	0x0101


	//----- nvinfo : EIATTR_VRC_CTA_INIT_COUNT
	.align		4
        /*0048*/ 	.byte	0x02, 0x4a
	.zero		1
	.zero		1


	//----- nvinfo : EIATTR_EXIT_INSTR_OFFSETS
	.align		4
        /*004c*/ 	.byte	0x04, 0x1c
        /*004e*/ 	.short	(.L_19 - .L_18)


	//   ....[0]....
.L_18:
        /*0050*/ 	.word	0x00000070


	//   ....[1]....
        /*0054*/ 	.word	0x000020f0


	//----- nvinfo : EIATTR_CRS_STACK_SIZE
	.align		4
.L_19:
        /*0058*/ 	.byte	0x04, 0x1e
        /*005a*/ 	.short	(.L_21 - .L_20)
.L_20:
        /*005c*/ 	.word	0x00000000


	//----- nvinfo : EIATTR_CBANK_PARAM_SIZE
	.align		4
.L_21:
        /*0060*/ 	.byte	0x03, 0x19
        /*0062*/ 	.short	0x0014


	//----- nvinfo : EIATTR_PARAM_CBANK
	.align		4
        /*0064*/ 	.byte	0x04, 0x0a
        /*0066*/ 	.short	(.L_23 - .L_22)
	.align		4
.L_22:
        /*0068*/ 	.word	index@(.nv.constant0._Z11find_forcesP6float3S0_i)
        /*006c*/ 	.short	0x0380
        /*006e*/ 	.short	0x0014


	//----- nvinfo : EIATTR_SW_WAR
	.align		4
.L_23:
        /*0070*/ 	.byte	0x04, 0x36
        /*0072*/ 	.short	(.L_25 - .L_24)
.L_24:
        /*0074*/ 	.word	0x00000008
.L_25:


//--------------------- .nv.callgraph             --------------------------
	.section	.nv.callgraph,"",@"SHT_CUDA_CALLGRAPH"
	.align	4
	.sectionentsize	8
	.align		4
        /*0000*/ 	.word	0x00000000
	.align		4
        /*0004*/ 	.word	0xffffffff
	.align		4
        /*0008*/ 	.word	0x00000000
	.align		4
        /*000c*/ 	.word	0xfffffffe
	.align		4
        /*0010*/ 	.word	0x00000000
	.align		4
        /*0014*/ 	.word	0xfffffffd
	.align		4
        /*0018*/ 	.word	0x00000000
	.align		4
        /*001c*/ 	.word	0xfffffffc


//--------------------- .text._Z11find_forcesP6float3S0_i --------------------------
	.section	.text._Z11find_forcesP6float3S0_i,"ax",@progbits
	.align	128
        .global         _Z11find_forcesP6float3S0_i
        .type           _Z11find_forcesP6float3S0_i,@function
        .size           _Z11find_forcesP6float3S0_i,(.L_x_62 - _Z11find_forcesP6float3S0_i)
        .other          _Z11find_forcesP6float3S0_i,@"STO_CUDA_ENTRY STV_DEFAULT"
_Z11find_forcesP6float3S0_i:
.text._Z11find_forcesP6float3S0_i:
[----:B------:R-:W-:Y:S01]  /*0000*/  LDC R1, c[0x0][0x37c] ;  /* 0x0000df00ff017b82 */ /* 0x000fe20000000800 */
[----:B------:R-:W0:Y:S01]  /*0010*/  S2R R12, SR_TID.X ;  /* 0x00000000000c7919 */ /* 0x000e220000002100 */
[----:B------:R-:W0:Y:S01]  /*0020*/  LDCU UR14, c[0x0][0x360] ;  /* 0x00006c00ff0e77ac */ /* 0x000e220008000800 */
[----:B------:R-:W0:Y:S01]  /*0030*/  S2R R11, SR_CTAID.X ;  /* 0x00000000000b7919 */ /* 0x000e220000002500 */
[----:B------:R-:W1:Y:S01]  /*0040*/  LDCU UR4, c[0x0][0x390] ;  /* 0x00007200ff0477ac */ /* 0x000e620008000800 */
[----:B0-----:R-:W-:-:S05]  /*0050*/  IMAD R11, R11, UR14, R12 ;  /* 0x0000000e0b0b7c24 */ /* 0x001fca000f8e020c */
[----:B-1----:R-:W-:-:S13]  /*0060*/  ISETP.GE.AND P0, PT, R11, UR4, PT ;  /* 0x000000040b007c0c */ /* 0x002fda000bf06270 */
[----:B------:R-:W-:Y:S05]  /*0070*/  @P0 EXIT ;  /* 0x000000000000094d */ /* 0x000fea0003800000 */
[----:B------:R-:W0:Y:S01]  /*0080*/  LDC.64 R2, c[0x0][0x380] ;  /* 0x0000e000ff027b82 */ /* 0x000e220000000a00 */
[----:B------:R-:W1:Y:S01]  /*0090*/  LDCU.64 UR10, c[0x0][0x358] ;  /* 0x00006b00ff0a77ac */ /* 0x000e620008000a00 */
[----:B0-----:R-:W-:-:S05]  /*00a0*/  IMAD.WIDE R2, R11, 0xc, R2 ;  /* 0x0000000c0b027825 */ /* 0x001fca00078e0202 */
[----:B-1----:R0:W5:Y:S04]  /*00b0*/  LDG.E R9, desc[UR10][R2.64] ;  /* 0x0000000a02097981 */ /* 0x002168000c1e1900 */
[----:B------:R0:W5:Y:S04]  /*00c0*/  LDG.E R10, desc[UR10][R2.64+0x4] ;  /* 0x0000040a020a7981 */ /* 0x000168000c1e1900 */
[----:B------:R0:W5:Y:S01]  /*00d0*/  LDG.E R8, desc[UR10][R2.64+0x8] ;  /* 0x0000080a02087981 */ /* 0x000162000c1e1900 */
[----:B------:R-:W1:Y:S01]  /*00e0*/  S2UR UR6, SR_CgaCtaId ;  /* 0x00000000000679c3 */ /* 0x000e620000008800 */
[----:B------:R-:W2:Y:S01]  /*00f0*/  LDCU UR8, c[0x0][0x370] ;  /* 0x00006e00ff0877ac */ /* 0x000ea20008000800 */
[----:B------:R-:W-:Y:S01]  /*0100*/  HFMA2 R13, -RZ, RZ, 0, 7.152557373046875e-07 ;  /* 0x0000000cff0d7431 */ /* 0x000fe200000001ff */
[----:B------:R-:W-:-:S02]  /*0110*/  CS2R R6, SRZ ;  /* 0x0000000000067805 */ /* 0x000fc4000001ff00 */
[----:B------:R-:W-:Y:S01]  /*0120*/  MOV R5, RZ ;  /* 0x000000ff00057202 */ /* 0x000fe20000000f00 */
[----:B------:R-:W-:Y:S01]  /*0130*/  UMOV UR4, 0x400 ;  /* 0x0000040000047882 */ /* 0x000fe20000000000 */
[----:B------:R-:W-:Y:S02]  /*0140*/  ULOP3.LUT UR5, UR14, 0xfffffffc, URZ, 0xc0, !UPT ;  /* 0xfffffffc0e057892 */ /* 0x000fe4000f8ec0ff */
[----:B------:R-:W-:Y:S02]  /*0150*/  ULOP3.LUT UR12, UR14, 0x3, URZ, 0xc0, !UPT ;  /* 0x000000030e0c7892 */ /* 0x000fe4000f8ec0ff */
[----:B------:R-:W-:Y:S02]  /*0160*/  ULOP3.LUT UR7, UR14, 0x7fc, URZ, 0xc0, !UPT ;  /* 0x000007fc0e077892 */ /* 0x000fe4000f8ec0ff */
[----:B------:R-:W-:Y:S02]  /*0170*/  UIADD3 UR9, UPT, UPT, -UR5, URZ, URZ ;  /* 0x000000ff05097290 */ /* 0x000fe4000fffe1ff */
[----:B-1----:R-:W-:-:S02]  /*0180*/  ULEA UR6, UR6, UR4, 0x18 ;  /* 0x0000000406067291 */ /* 0x002fc4000f8ec0ff */
[----:B--2---:R-:W-:-:S04]  /*0190*/  UIADD3 UR4, UPT, UPT, UR8, -0x1, URZ ;  /* 0xffffffff08047890 */ /* 0x004fc8000fffe0ff */
[----:B------:R-:W-:Y:S01]  /*01a0*/  IMAD R4, R12, R13, UR6 ;  /* 0x000000060c047e24 */ /* 0x000fe2000f8e020d */
[----:B------:R-:W-:-:S03]  /*01b0*/  ULEA.HI UR8, UR4, 0x1, URZ, 0x1a ;  /* 0x0000000104087891 */ /* 0x000fc6000f8fd0ff */
[----:B0-----:R-:W-:-:S09]  /*01c0*/  UMOV UR4, URZ ;  /* 0x000000ff00047c82 */ /* 0x001fd20008000000 */
.L_x_52:
[----:B0-----:R-:W0:Y:S01]  /*01d0*/  LDC.64 R2, c[0x0][0x380] ;  /* 0x0000e000ff027b82 */ /* 0x001e220000000a00 */
[----:B------:R-:W-:-:S05]  /*01e0*/  MOV R13, UR4 ;  /* 0x00000004000d7c02 */ /* 0x000fca0008000f00 */
[----:B------:R-:W-:-:S04]  /*01f0*/  IMAD R13, R13, UR14, R12 ;  /* 0x0000000e0d0d7c24 */ /* 0x000fc8000f8e020c */
[----:B0-----:R-:W-:-:S05]  /*0200*/  IMAD.WIDE R2, R13, 0xc, R2 ;  /* 0x0000000c0d027825 */ /* 0x001fca00078e0202 */
[----:B------:R-:W2:Y:S04]  /*0210*/  LDG.E R13, desc[UR10][R2.64] ;  /* 0x0000000a020d7981 */ /* 0x000ea8000c1e1900 */
[----:B------:R-:W3:Y:S04]  /*0220*/  LDG.E R15, desc[UR10][R2.64+0x4] ;  /* 0x0000040a020f7981 */ /* 0x000ee8000c1e1900 */
[----:B------:R-:W4:Y:S01]  /*0230*/  LDG.E R17, desc[UR10][R2.64+0x8] ;  /* 0x0000080a02117981 */ /* 0x000f22000c1e1900 */
[----:B------:R-:W-:Y:S02]  /*0240*/  UISETP.GE.U32.AND UP1, UPT, UR14, 0x4, UPT ;  /* 0x000000040e00788c */ /* 0x000fe4000bf26070 */
[----:B------:R-:W-:Y:S01]  /*0250*/  UIADD3 UR4, UPT, UPT, UR4, 0x1, URZ ;  /* 0x0000000104047890 */ /* 0x000fe2000fffe0ff */
[----:B------:R-:W-:Y:S01]  /*0260*/  UMOV UR5, URZ ;  /* 0x000000ff00057c82 */ /* 0x000fe20008000000 */
[----:B------:R-:W-:-:S02]  /*0270*/  UMOV UR15, 0x549647fb ;  /* 0x549647fb000f7882 */ /* 0x000fc40000000000 */
[----:B------:R-:W-:Y:S01]  /*0280*/  UISETP.NE.AND UP0, UPT, UR4, UR8, UPT ;  /* 0x000000080400728c */ /* 0x000fe2000bf05270 */
[----:B------:R-:W-:Y:S01]  /*0290*/  UMOV UR16, 0xbc07a42f ;  /* 0xbc07a42f00107882 */ /* 0x000fe20000000000 */
[----:B--2---:R0:W-:Y:S04]  /*02a0*/  STS [R4], R13 ;  /* 0x0000000d04007388 */ /* 0x0041e80000000800 */
[----:B---3--:R0:W-:Y:S04]  /*02b0*/  STS [R4+0x4], R15 ;  /* 0x0000040f04007388 */ /* 0x0081e80000000800 */
[----:B----4-:R0:W-:Y:S01]  /*02c0*/  STS [R4+0x8], R17 ;  /* 0x0000081104007388 */ /* 0x0101e20000000800 */
[----:B------:R-:W-:Y:S06]  /*02d0*/  BAR.SYNC.DEFER_BLOCKING 0x0 ;  /* 0x0000000000007b1d */ /* 0x000fec0000010000 */
[----:B------:R-:W-:Y:S05]  /*02e0*/  BRA.U !UP1, `(.L_x_0) ;  /* 0x0000001109287547 */ /* 0x000fea000b800000 */
[----:B------:R-:W-:Y:S01]  /*02f0*/  UIADD3 UR13, UPT, UPT, UR6, 0x18, URZ ;  /* 0x00000018060d7890 */ /* 0x000fe2000fffe0ff */
[----:B------:R-:W-:-:S11]  /*0300*/  UMOV UR5, UR9 ;  /* 0x0000000900057c82 */ /* 0x000fd60008000000 */
.L_x_29:
[----:B------:R-:W1:Y:S01]  /*0310*/  LDS.64 R28, [UR13+-0x18] ;  /* 0xffffe80dff1c7984 */ /* 0x000e620008000a00 */
[----:B------:R-:W-:Y:S01]  /*0320*/  UMOV UR18, 0xe2308c3a ;  /* 0xe2308c3a00127882 */ /* 0x000fe20000000000 */
[----:B------:R-:W-:Y:S01]  /*0330*/  UMOV UR19, 0x3e45798e ;  /* 0x3e45798e00137882 */ /* 0x000fe20000000000 */
[----:B------:R-:W-:Y:S01]  /*0340*/  UIADD3 UR5, UPT, UPT, UR5, 0x4, URZ ;  /* 0x0000000405057890 */ /* 0x000fe2000fffe0ff */
[----:B------:R-:W2:Y:S01]  /*0350*/  LDS R3, [UR13+-0x10] ;  /* 0xfffff00dff037984 */ /* 0x000ea20008000800 */
[----:B------:R-:W-:Y:S01]  /*0360*/  BSSY.RECONVERGENT B1, `(.L_x_1) ;  /* 0x000003c000017945 */ /* 0x000fe20003800200 */
[----:B------:R-:W-:Y:S01]  /*0370*/  HFMA2 R0, -RZ, RZ, -1.875, 0 ;  /* 0xbf800000ff007431 */ /* 0x000fe200000001ff */
[----:B------:R-:W-:Y:S01]  /*0380*/  UISETP.NE.AND UP1, UPT, UR5, URZ, UPT ;  /* 0x000000ff0500728c */ /* 0x000fe2000bf25270 */
[----:B-1---5:R-:W-:Y:S01]  /*0390*/  FADD R29, -R10, R29 ;  /* 0x0000001d0a1d7221 */ /* 0x022fe20000000100 */
[----:B------:R-:W-:-:S03]  /*03a0*/  FADD R32, -R9, R28 ;  /* 0x0000001c09207221 */ /* 0x000fc60000000100 */
[----:B0-----:R-:W-:Y:S01]  /*03b0*/  FMUL R13, R29, R29 ;  /* 0x0000001d1d0d7220 */ /* 0x001fe20000400000 */
[----:B--2---:R-:W-:-:S03]  /*03c0*/  FADD R30, -R8, R3 ;  /* 0x00000003081e7221 */ /* 0x004fc60000000100 */
[----:B------:R-:W-:-:S04]  /*03d0*/  FFMA R13, R32, R32, R13 ;  /* 0x00000020200d7223 */ /* 0x000fc8000000000d */
[----:B------:R-:W-:-:S04]  /*03e0*/  FFMA R13, R30, R30, R13 ;  /* 0x0000001e1e0d7223 */ /* 0x000fc8000000000d */
[----:B------:R-:W0:Y:S02]  /*03f0*/  F2F.F64.F32 R2, R13 ;  /* 0x0000000d00027310 */ /* 0x000e240000201800 */
[----:B0-----:R-:W-:Y:S01]  /*0400*/  DADD R14, R2, UR18 ;  /* 0x00000012020e7e29 */ /* 0x001fe20008000000 */
[----:B------:R-:W-:Y:S01]  /*0410*/  MOV R3, 0xbf800000 ;  /* 0xbf80000000037802 */ /* 0x000fe20000000f00 */
[----:B------:R-:W-:-:S08]  /*0420*/  IMAD.MOV.U32 R2, RZ, RZ, -0x40800000 ;  /* 0xbf800000ff027424 */ /* 0x000fd000078e00ff */
[----:B------:R-:W0:Y:S02]  /*0430*/  F2F.F32.F64 R15, R14 ;  /* 0x0000000e000f7310 */ /* 0x000e240000301000 */
[----:B0-----:R-:W-:-:S13]  /*0440*/  FSETP.GT.AND P0, PT, R15, 10, PT ;  /* 0x412000000f00780b */ /* 0x001fda0003f04000 */
[----:B------:R-:W-:Y:S05]  /*0450*/  @P0 BRA `(.L_x_2) ;  /* 0x0000000000b00947 */ /* 0x000fea0003800000 */
[C---:B------:R-:W-:Y:S01]  /*0460*/  FMUL R0, R15.reuse, R15 ;  /* 0x0000000f0f007220 */ /* 0x040fe20000400000 */
[----:B------:R-:W-:Y:S03]  /*0470*/  BSSY.RECONVERGENT B0, `(.L_x_3) ;  /* 0x000000d000007945 */ /* 0x000fe60003800200 */
[----:B------:R-:W-:-:S04]  /*0480*/  FMUL R13, R15, R0 ;  /* 0x000000000f0d7220 */ /* 0x000fc80000400000 */
[----:B------:R0:W1:Y:S01]  /*0490*/  MUFU.RSQ R2, R13 ;  /* 0x0000000d00027308 */ /* 0x0000620000001400 */
[----:B------:R-:W-:-:S04]  /*04a0*/  IADD3 R0, PT, PT, R13, -0xd000000, RZ ;  /* 0xf30000000d007810 */ /* 0x000fc80007ffe0ff */
[----:B------:R-:W-:-:S13]  /*04b0*/  ISETP.GT.U32.AND P0, PT, R0, 0x727fffff, PT ;  /* 0x727fffff0000780c */ /* 0x000fda0003f04070 */
[----:B01----:R-:W-:Y:S05]  /*04c0*/  @!P0 BRA `(.L_x_4) ;  /* 0x00000000000c8947 */ /* 0x003fea0003800000 */
[----:B------:R-:W-:-:S07]  /*04d0*/  MOV R14, 0x4f0 ;  /* 0x000004f0000e7802 */ /* 0x000fce0000000f00 */
[----:B------:R-:W-:Y:S05]  /*04e0*/  CALL.REL.NOINC `($__internal_1_$__cuda_sm20_sqrt_rn_f32_slowpath) ;  /* 0x0000002000787944 */ /* 0x000fea0003c00000 */
[----:B------:R-:W-:Y:S05]  /*04f0*/  BRA `(.L_x_5) ;  /* 0x0000000000107947 */ /* 0x000fea0003800000 */
.L_x_4:
[----:B------:R-:W-:Y:S01]  /*0500*/  FMUL.FTZ R19, R13, R2 ;  /* 0x000000020d137220 */ /* 0x000fe20000410000 */
[----:B------:R-:W-:-:S03]  /*0510*/  FMUL.FTZ R2, R2, 0.5 ;  /* 0x3f00000002027820 */ /* 0x000fc60000410000 */
[----:B------:R-:W-:-:S04]  /*0520*/  FFMA R0, -R19, R19, R13 ;  /* 0x0000001313007223 */ /* 0x000fc8000000010d */
[----:B------:R-:W-:-:S07]  /*0530*/  FFMA R19, R0, R2, R19 ;  /* 0x0000000200137223 */ /* 0x000fce0000000013 */
.L_x_5:
[----:B------:R-:W-:Y:S05]  /*0540*/  BSYNC.RECONVERGENT B0 ;  /* 0x0000000000007941 */ /* 0x000fea0003800200 */
.L_x_3:
[----:B------:R-:W0:Y:S01]  /*0550*/  F2F.F64.F32 R16, R19 ;  /* 0x0000001300107310 */ /* 0x000e220000201800 */
[----:B------:R-:W-:Y:S01]  /*0560*/  MOV R2, 0x1 ;  /* 0x0000000100027802 */ /* 0x000fe20000000f00 */
[----:B------:R-:W-:Y:S01]  /*0570*/  UMOV UR18, 0x549647fb ;  /* 0x549647fb00127882 */ /* 0x000fe20000000000 */
[----:B------:R-:W-:Y:S01]  /*0580*/  UMOV UR19, 0x3c07a42f ;  /* 0x3c07a42f00137882 */ /* 0x000fe20000000000 */
[----:B------:R-:W-:Y:S04]  /*0590*/  BSSY.RECONVERGENT B2, `(.L_x_6) ;  /* 0x000000f000027945 */ /* 0x000fe80003800200 */
[----:B0-----:R-:W0:Y:S02]  /*05a0*/  MUFU.RCP64H R3, R17 ;  /* 0x0000001100037308 */ /* 0x001e240000001800 */
[----:B0-----:R-:W-:-:S08]  /*05b0*/  DFMA R14, -R16, R2, 1 ;  /* 0x3ff00000100e742b */ /* 0x001fd00000000102 */
[----:B------:R-:W-:-:S08]  /*05c0*/  DFMA R14, R14, R14, R14 ;  /* 0x0000000e0e0e722b */ /* 0x000fd0000000000e */
[----:B------:R-:W-:-:S08]  /*05d0*/  DFMA R14, R2, R14, R2 ;  /* 0x0000000e020e722b */ /* 0x000fd00000000002 */
[----:B------:R-:W-:-:S08]  /*05e0*/  DFMA R2, -R16, R14, 1 ;  /* 0x3ff000001002742b */ /* 0x000fd0000000010e */
[----:B------:R-:W-:-:S08]  /*05f0*/  DFMA R2, R14, R2, R14 ;  /* 0x000000020e02722b */ /* 0x000fd0000000000e */
[----:B------:R-:W-:-:S08]  /*0600*/  DMUL R22, R2, -UR18 ;  /* 0x8000001202167c28 */ /* 0x000fd00008000000 */
[----:B------:R-:W-:-:S08]  /*0610*/  DFMA R14, -R16, R22, -UR18 ;  /* 0x80000012100e7e2b */ /* 0x000fd00008000116 */
[----:B------:R-:W-:-:S10]  /*0620*/  DFMA R22, R2, R14, R22 ;  /* 0x0000000e0216722b */ /* 0x000fd40000000016 */
[----:B------:R-:W-:-:S05]  /*0630*/  FFMA R0, RZ, R17, R23 ;  /* 0x00000011ff007223 */ /* 0x000fca0000000017 */
[----:B------:R-:W-:-:S13]  /*0640*/  FSETP.GT.AND P0, PT, |R0|, 1.469367938527859385e-39, PT ;  /* 0x001000000000780b */ /* 0x000fda0003f04200 */
[----:B------:R-:W-:Y:S05]  /*0650*/  @P0 BRA `(.L_x_7) ;  /* 0x0000000000080947 */ /* 0x000fea0003800000 */
[----:B------:R-:W-:-:S07]  /*0660*/  MOV R26, 0x680 ;  /* 0x00000680001a7802 */ /* 0x000fce0000000f00 */
[----:B------:R-:W-:Y:S05]  /*0670*/  CALL.REL.NOINC `($__internal_0_$__cuda_sm20_div_rn_f64_full) ;  /* 0x0000001800a07944 */ /* 0x000fea0003c00000 */
.L_x_7:
[----:B------:R-:W-:Y:S05]  /*0680*/  BSYNC.RECONVERGENT B2 ;  /* 0x0000000000027941 */ /* 0x000fea0003800200 */
.L_x_6:
[----:B------:R-:W0:Y:S01]  /*0690*/  F2F.F32.F64 R22, R22 ;  /* 0x0000001600167310 */ /* 0x000e220000301000 */
[----:B------:R-:W-:Y:S01]  /*06a0*/  UMOV UR18, 0xcb45df97 ;  /* 0xcb45df9700127882 */ /* 0x000fe20000000000 */
[----:B------:R-:W-:-:S06]  /*06b0*/  UMOV UR19, 0x3e18be0e ;  /* 0x3e18be0e00137882 */ /* 0x000fcc0000000000 */
[----:B0-----:R-:W0:Y:S02]  /*06c0*/  F2F.F64.F32 R2, R22 ;  /* 0x0000001600027310 */ /* 0x001e240000201800 */
[----:B0-----:R-:W-:-:S10]  /*06d0*/  DMUL R14, R2, -UR18 ;  /* 0x80000012020e7c28 */ /* 0x001fd40008000000 */
[----:B------:R-:W0:Y:S02]  /*06e0*/  F2F.F32.F64 R14, R14 ;  /* 0x0000000e000e7310 */ /* 0x000e240000301000 */
[-C--:B0-----:R-:W-:Y:S01]  /*06f0*/  FFMA R3, R32, R14.reuse, R7 ;  /* 0x0000000e20037223 */ /* 0x081fe20000000007 */
[-C--:B------:R-:W-:Y:S01]  /*0700*/  FFMA R2, R29, R14.reuse, R6 ;  /* 0x0000000e1d027223 */ /* 0x080fe20000000006 */
[----:B------:R-:W-:-:S07]  /*0710*/  FFMA R0, R30, R14, R5 ;  /* 0x0000000e1e007223 */ /* 0x000fce0000000005 */
.L_x_2:
[----:B------:R-:W-:Y:S05]  /*0720*/  BSYNC.RECONVERGENT B1 ;  /* 0x0000000000017941 */ /* 0x000fea0003800200 */
.L_x_1:
[----:B------:R-:W0:Y:S01]  /*0730*/  LDS.64 R14, [UR13+-0x8] ;  /* 0xfffff80dff0e7984 */ /* 0x000e220008000a00 */
[----:B------:R-:W-:Y:S01]  /*0740*/  UMOV UR18, 0xe2308c3a ;  /* 0xe2308c3a00127882 */ /* 0x000fe20000000000 */
[----:B------:R-:W-:Y:S01]  /*0750*/  UMOV UR19, 0x3e45798e ;  /* 0x3e45798e00137882 */ /* 0x000fe20000000000 */
[----:B------:R-:W-:Y:S01]  /*0760*/  BSSY.RECONVERGENT B1, `(.L_x_8) ;  /* 0x000003e000017945 */ /* 0x000fe20003800200 */
[----:B------:R-:W1:Y:S01]  /*0770*/  LDS R6, [UR13+-0xc] ;  /* 0xfffff40dff067984 */ /* 0x000e620008000800 */
[----:B------:R-:W-:Y:S01]  /*0780*/  MOV R34, 0xbf800000 ;  /* 0xbf80000000227802 */ /* 0x000fe20000000f00 */
[----:B------:R-:W-:Y:S02]  /*0790*/  IMAD.MOV.U32 R32, RZ, RZ, -0x40800000 ;  /* 0xbf800000ff207424 */ /* 0x000fe400078e00ff */
[----:B0-----:R-:W-:Y:S01]  /*07a0*/  FADD R29, -R10, R14 ;  /* 0x0000000e0a1d7221 */ /* 0x001fe20000000100 */
[----:B------:R-:W-:Y:S01]  /*07b0*/  FADD R5, -R8, R15 ;  /* 0x0000000f08057221 */ /* 0x000fe20000000100 */
[----:B-1----:R-:W-:-:S02]  /*07c0*/  FADD R6, -R9, R6 ;  /* 0x0000000609067221 */ /* 0x002fc40000000100 */
[----:B------:R-:W-:-:S04]  /*07d0*/  FMUL R7, R29, R29 ;  /* 0x0000001d1d077220 */ /* 0x000fc80000400000 */
[----:B------:R-:W-:Y:S01]  /*07e0*/  FFMA R14, R6, R6, R7 ;  /* 0x00000006060e7223 */ /* 0x000fe20000000007 */
[----:B------:R-:W-:-:S03]  /*07f0*/  HFMA2 R7, -RZ, RZ, -1.875, 0 ;  /* 0xbf800000ff077431 */ /* 0x000fc600000001ff */
[----:B------:R-:W-:-:S04]  /*0800*/  FFMA R13, R5, R5, R14 ;  /* 0x00000005050d7223 */ /* 0x000fc8000000000e */
[----:B------:R-:W0:Y:S02]  /*0810*/  F2F.F64.F32 R14, R13 ;  /* 0x0000000d000e7310 */ /* 0x000e240000201800 */
[----:B0-----:R-:W-:-:S10]  /*0820*/  DADD R14, R14, UR18 ;  /* 0x000000120e0e7e29 */ /* 0x001fd40008000000 */
        /* <DEDUP_REMOVED lines=10> */
[----:B------:R-:W-:Y:S02]  /*08d0*/  MOV R13, R7 ;  /* 0x00000007000d7202 */ /* 0x000fe40000000f00 */
[----:B------:R-:W-:-:S07]  /*08e0*/  MOV R14, 0x900 ;  /* 0x00000900000e7802 */ /* 0x000fce0000000f00 */
[----:B------:R-:W-:Y:S05]  /*08f0*/  CALL.REL.NOINC `($__internal_1_$__cuda_sm20_sqrt_rn_f32_slowpath) ;  /* 0x0000001c00747944 */ /* 0x000fea0003c00000 */
[----:B------:R-:W-:Y:S01]  /*0900*/  MOV R16, R19 ;  /* 0x0000001300107202 */ /* 0x000fe20000000f00 */
[----:B------:R-:W-:Y:S06]  /*0910*/  BRA `(.L_x_12) ;  /* 0x0000000000107947 */ /* 0x000fec0003800000 */
.L_x_11:
[----:B------:R-:W-:Y:S01]  /*0920*/  FMUL.FTZ R16, R7, R14 ;  /* 0x0000000e07107220 */ /* 0x000fe20000410000 */
[----:B------:R-:W-:-:S03]  /*0930*/  FMUL.FTZ R13, R14, 0.5 ;  /* 0x3f0000000e0d7820 */ /* 0x000fc60000410000 */
[----:B------:R-:W-:-:S04]  /*0940*/  FFMA R7, -R16, R16, R7 ;  /* 0x0000001010077223 */ /* 0x000fc80000000107 */
[----:B------:R-:W-:-:S07]  /*0950*/  FFMA R16, R7, R13, R16 ;  /* 0x0000000d07107223 */ /* 0x000fce0000000010 */
.L_x_12:
[----:B------:R-:W-:Y:S05]  /*0960*/  BSYNC.RECONVERGENT B0 ;  /* 0x0000000000007941 */ /* 0x000fea0003800200 */
.L_x_10:
[----:B------:R-:W0:Y:S01]  /*0970*/  F2F.F64.F32 R16, R16 ;  /* 0x0000001000107310 */ /* 0x000e220000201800 */
[----:B------:R-:W-:Y:S01]  /*0980*/  IMAD.MOV.U32 R14, RZ, RZ, 0x1 ;  /* 0x00000001ff0e7424 */ /* 0x000fe200078e00ff */
        /* <DEDUP_REMOVED lines=17> */
.L_x_14:
[----:B------:R-:W-:Y:S05]  /*0aa0*/  BSYNC.RECONVERGENT B2 ;  /* 0x0000000000027941 */ /* 0x000fea0003800200 */
.L_x_13:
        /* <DEDUP_REMOVED lines=9> */
.L_x_9:
[----:B------:R-:W-:Y:S05]  /*0b40*/  BSYNC.RECONVERGENT B1 ;  /* 0x0000000000017941 */ /* 0x000fea0003800200 */
.L_x_8:
[----:B------:R-:W0:Y:S01]  /*0b50*/  LDS.64 R2, [UR13] ;  /* 0x0000000dff027984 */ /* 0x000e220008000a00 */
[----:B------:R-:W-:Y:S01]  /*0b60*/  UMOV UR18, 0xe2308c3a ;  /* 0xe2308c3a00127882 */ /* 0x000fe20000000000 */
[----:B------:R-:W-:Y:S01]  /*0b70*/  UMOV UR19, 0x3e45798e ;  /* 0x3e45798e00137882 */ /* 0x000fe20000000000 */
[----:B------:R-:W-:Y:S01]  /*0b80*/  BSSY.RECONVERGENT B1, `(.L_x_15) ;  /* 0x000003d000017945 */ /* 0x000fe20003800200 */
[----:B------:R-:W1:Y:S01]  /*0b90*/  LDS R13, [UR13+0x8] ;  /* 0x0000080dff0d7984 */ /* 0x000e620008000800 */
[----:B------:R-:W-:Y:S01]  /*0ba0*/  MOV R30, 0xbf800000 ;  /* 0xbf800000001e7802 */ /* 0x000fe20000000f00 */
[----:B0-----:R-:W-:Y:S01]  /*0bb0*/  FADD R3, -R10, R3 ;  /* 0x000000030a037221 */ /* 0x001fe20000000100 */
[----:B------:R-:W-:Y:S01]  /*0bc0*/  FADD R5, -R9, R2 ;  /* 0x0000000209057221 */ /* 0x000fe20000000100 */
[----:B------:R-:W-:Y:S02]  /*0bd0*/  MOV R2, 0xbf800000 ;  /* 0xbf80000000027802 */ /* 0x000fe40000000f00 */
[----:B------:R-:W-:Y:S01]  /*0be0*/  FMUL R0, R3, R3 ;  /* 0x0000000303007220 */ /* 0x000fe20000400000 */
[----:B-1----:R-:W-:-:S03]  /*0bf0*/  FADD R6, -R8, R13 ;  /* 0x0000000d08067221 */ /* 0x002fc60000000100 */
        /* <DEDUP_REMOVED lines=17> */
[----:B------:R-:W-:Y:S01]  /*0d10*/  IMAD.MOV.U32 R16, RZ, RZ, R19 ;  /* 0x000000ffff107224 */ /* 0x000fe200078e0013 */
[----:B------:R-:W-:Y:S06]  /*0d20*/  BRA `(.L_x_19) ;  /* 0x0000000000107947 */ /* 0x000fec0003800000 */
.L_x_18:
[----:B------:R-:W-:Y:S01]  /*0d30*/  FMUL.FTZ R16, R13, R0 ;  /* 0x000000000d107220 */ /* 0x000fe20000410000 */
[----:B------:R-:W-:-:S03]  /*0d40*/  FMUL.FTZ R0, R0, 0.5 ;  /* 0x3f00000000007820 */ /* 0x000fc60000410000 */
[----:B------:R-:W-:-:S04]  /*0d50*/  FFMA R13, -R16, R16, R13 ;  /* 0x00000010100d7223 */ /* 0x000fc8000000010d */
[----:B------:R-:W-:-:S07]  /*0d60*/  FFMA R16, R13, R0, R16 ;  /* 0x000000000d107223 */ /* 0x000fce0000000010 */
.L_x_19:
[----:B------:R-:W-:Y:S05]  /*0d70*/  BSYNC.RECONVERGENT B0 ;  /* 0x0000000000007941 */ /* 0x000fea0003800200 */
.L_x_17:
[----:B------:R-:W0:Y:S01]  /*0d80*/  F2F.F64.F32 R16, R16 ;  /* 0x0000001000107310 */ /* 0x000e220000201800 */
[----:B------:R-:W-:Y:S01]  /*0d90*/  HFMA2 R14, -RZ, RZ, 0, 5.9604644775390625e-08 ;  /* 0x00000001ff0e7431 */ /* 0x000fe200000001ff */
        /* <DEDUP_REMOVED lines=17> */
.L_x_21:
[----:B------:R-:W-:Y:S05]  /*0eb0*/  BSYNC.RECONVERGENT B2 ;  /* 0x0000000000027941 */ /* 0x000fea0003800200 */
.L_x_20:
        /* <DEDUP_REMOVED lines=9> */
.L_x_16:
[----:B------:R-:W-:Y:S05]  /*0f50*/  BSYNC.RECONVERGENT B1 ;  /* 0x0000000000017941 */ /* 0x000fea0003800200 */
.L_x_15:
[----:B------:R-:W0:Y:S01]  /*0f60*/  LDS.64 R34, [UR13+0x10] ;  /* 0x0000100dff227984 */ /* 0x000e220008000a00 */
[----:B------:R-:W-:Y:S01]  /*0f70*/  UMOV UR18, 0xe2308c3a ;  /* 0xe2308c3a00127882 */ /* 0x000fe20000000000 */
[----:B------:R-:W-:Y:S01]  /*0f80*/  UMOV UR19, 0x3e45798e ;  /* 0x3e45798e00137882 */ /* 0x000fe20000000000 */
[----:B------:R-:W-:Y:S01]  /*0f90*/  BSSY.RECONVERGENT B1, `(.L_x_22) ;  /* 0x000003c000017945 */ /* 0x000fe20003800200 */
[----:B------:R-:W1:Y:S01]  /*0fa0*/  LDS R6, [UR13+0xc] ;  /* 0x00000c0dff067984 */ /* 0x000e620008000800 */
[----:B------:R-:W-:Y:S01]  /*0fb0*/  MOV R5, 0xbf800000 ;  /* 0xbf80000000057802 */ /* 0x000fe20000000f00 */
[----:B0-----:R-:W-:Y:S01]  /*0fc0*/  FADD R3, -R10, R34 ;  /* 0x000000220a037221 */ /* 0x001fe20000000100 */
[----:B------:R-:W-:Y:S01]  /*0fd0*/  FADD R35, -R8, R35 ;  /* 0x0000002308237221 */ /* 0x000fe20000000100 */
[----:B-1----:R-:W-:Y:S02]  /*0fe0*/  FADD R29, -R9, R6 ;  /* 0x00000006091d7221 */ /* 0x002fe40000000100 */
[----:B------:R-:W-:-:S04]  /*0ff0*/  FMUL R6, R3, R3 ;  /* 0x0000000303067220 */ /* 0x000fc80000400000 */
[----:B------:R-:W-:-:S04]  /*1000*/  FFMA R6, R29, R29, R6 ;  /* 0x0000001d1d067223 */ /* 0x000fc80000000006 */
[----:B------:R-:W-:-:S04]  /*1010*/  FFMA R13, R35, R35, R6 ;  /* 0x00000023230d7223 */ /* 0x000fc80000000006 */
[----:B------:R-:W0:Y:S02]  /*1020*/  F2F.F64.F32 R6, R13 ;  /* 0x0000000d00067310 */ /* 0x000e240000201800 */
[----:B0-----:R-:W-:Y:S01]  /*1030*/  DADD R14, R6, UR18 ;  /* 0x00000012060e7e29 */ /* 0x001fe20008000000 */
[----:B------:R-:W-:Y:S01]  /*1040*/  HFMA2 R6, -RZ, RZ, -1.875, 0 ;  /* 0xbf800000ff067431 */ /* 0x000fe200000001ff */
[----:B------:R-:W-:-:S08]  /*1050*/  MOV R7, 0xbf800000 ;  /* 0xbf80000000077802 */ /* 0x000fd00000000f00 */
[----:B------:R-:W0:Y:S02]  /*1060*/  F2F.F32.F64 R14, R14 ;  /* 0x0000000e000e7310 */ /* 0x000e240000301000 */
[----:B0-----:R-:W-:-:S13]  /*1070*/  FSETP.GT.AND P0, PT, R14, 10, PT ;  /* 0x412000000e00780b */ /* 0x001fda0003f04000 */
[----:B------:R-:W-:Y:S05]  /*1080*/  @P0 BRA `(.L_x_23) ;  /* 0x0000000000b00947 */ /* 0x000fea0003800000 */
[C---:B------:R-:W-:Y:S01]  /*1090*/  FMUL R5, R14.reuse, R14 ;  /* 0x0000000e0e057220 */ /* 0x040fe20000400000 */
[----:B------:R-:W-:Y:S03]  /*10a0*/  BSSY.RECONVERGENT B0, `(.L_x_24) ;  /* 0x000000d000007945 */ /* 0x000fe60003800200 */
[----:B------:R-:W-:-:S04]  /*10b0*/  FMUL R13, R14, R5 ;  /* 0x000000050e0d7220 */ /* 0x000fc80000400000 */
[----:B------:R-:W-:Y:S01]  /*10c0*/  VIADD R5, R13, 0xf3000000 ;  /* 0xf30000000d057836 */ /* 0x000fe20000000000 */
[----:B------:R0:W1:Y:S04]  /*10d0*/  MUFU.RSQ R6, R13 ;  /* 0x0000000d00067308 */ /* 0x0000680000001400 */
[----:B------:R-:W-:-:S13]  /*10e0*/  ISETP.GT.U32.AND P0, PT, R5, 0x727fffff, PT ;  /* 0x727fffff0500780c */ /* 0x000fda0003f04070 */
[----:B01----:R-:W-:Y:S05]  /*10f0*/  @!P0 BRA `(.L_x_25) ;  /* 0x00000000000c8947 */ /* 0x003fea0003800000 */
[----:B------:R-:W-:-:S07]  /*1100*/  MOV R14, 0x1120 ;  /* 0x00001120000e7802 */ /* 0x000fce0000000f00 */
[----:B------:R-:W-:Y:S05]  /*1110*/  CALL.REL.NOINC `($__internal_1_$__cuda_sm20_sqrt_rn_f32_slowpath) ;  /* 0x00000014006c7944 */ /* 0x000fea0003c00000 */
[----:B------:R-:W-:Y:S05]  /*1120*/  BRA `(.L_x_26) ;  /* 0x0000000000107947 */ /* 0x000fea0003800000 */
.L_x_25:
[----:B------:R-:W-:Y:S01]  /*1130*/  FMUL.FTZ R19, R13, R6 ;  /* 0x000000060d137220 */ /* 0x000fe20000410000 */
[----:B------:R-:W-:-:S03]  /*1140*/  FMUL.FTZ R5, R6, 0.5 ;  /* 0x3f00000006057820 */ /* 0x000fc60000410000 */
[----:B------:R-:W-:-:S04]  /*1150*/  FFMA R6, -R19, R19, R13 ;  /* 0x0000001313067223 */ /* 0x000fc8000000010d */
[----:B------:R-:W-:-:S07]  /*1160*/  FFMA R19, R6, R5, R19 ;  /* 0x0000000506137223 */ /* 0x000fce0000000013 */
.L_x_26:
[----:B------:R-:W-:Y:S05]  /*1170*/  BSYNC.RECONVERGENT B0 ;  /* 0x0000000000007941 */ /* 0x000fea0003800200 */
.L_x_24:
        /* <DEDUP_REMOVED lines=19> */
.L_x_28:
[----:B------:R-:W-:Y:S05]  /*12b0*/  BSYNC.RECONVERGENT B2 ;  /* 0x0000000000027941 */ /* 0x000fea0003800200 */
.L_x_27:
        /* <DEDUP_REMOVED lines=9> */
.L_x_23:
[----:B------:R-:W-:Y:S05]  /*1350*/  BSYNC.RECONVERGENT B1 ;  /* 0x0000000000017941 */ /* 0x000fea0003800200 */
.L_x_22:
[----:B------:R-:W-:Y:S01]  /*1360*/  UIADD3 UR13, UPT, UPT, UR13, 0x30, URZ ;  /* 0x000000300d0d7890 */ /* 0x000fe2000fffe0ff */
[----:B------:R-:W-:Y:S11]  /*1370*/  BRA.U UP1, `(.L_x_29) ;  /* 0xffffffed01e47547 */ /* 0x000ff6000b83ffff */
[----:B------:R-:W-:-:S05]  /*1380*/  UMOV UR5, UR7 ;  /* 0x0000000700057c82 */ /* 0x000fca0008000000 */
.L_x_0:
[----:B------:R-:W-:-:S09]  /*1390*/  UISETP.NE.AND UP1, UPT, UR12, URZ, UPT ;  /* 0x000000ff0c00728c */ /* 0x000fd2000bf25270 */
[----:B------:R-:W-:Y:S05]  /*13a0*/  BRA.U !UP1, `(.L_x_30) ;  /* 0x0000000d09347547 */ /* 0x000fea000b800000 */
[----:B------:R-:W-:Y:S01]  /*13b0*/  UISETP.NE.AND UP1, UPT, UR12, 0x1, UPT ;  /* 0x000000010c00788c */ /* 0x000fe2000bf25270 */
[----:B------:R-:W-:Y:S02]  /*13c0*/  MOV R30, R7 ;  /* 0x00000007001e7202 */ /* 0x000fe40000000f00 */
[----:B------:R-:W-:Y:S02]  /*13d0*/  MOV R35, R6 ;  /* 0x0000000600237202 */ /* 0x000fe40000000f00 */
[----:B------:R-:W-:-:S04]  /*13e0*/  MOV R29, R5 ;  /* 0x00000005001d7202 */ /* 0x000fc80000000f00 */
[----:B------:R-:W-:Y:S05]  /*13f0*/  BRA.U !UP1, `(.L_x_31) ;  /* 0x0000000909147547 */ /* 0x000fea000b800000 */
[----:B------:R-:W-:Y:S01]  /*1400*/  UIMAD UR13, UR5, 0xc, UR6 ;  /* 0x0000000c050d78a4 */ /* 0x000fe2000f8e0206 */
[----:B------:R-:W-:Y:S01]  /*1410*/  BSSY.RECONVERGENT B1, `(.L_x_32) ;  /* 0x000003f000017945 */ /* 0x000fe20003800200 */
[----:B------:R-:W-:Y:S01]  /*1420*/  UMOV UR18, 0xe2308c3a ;  /* 0xe2308c3a00127882 */ /* 0x000fe20000000000 */
[----:B------:R-:W-:Y:S01]  /*1430*/  UMOV UR19, 0x3e45798e ;  /* 0x3e45798e00137882 */ /* 0x000fe20000000000 */
[----:B------:R-:W-:-:S05]  /*1440*/  HFMA2 R0, -RZ, RZ, -1.875, 0 ;  /* 0xbf800000ff007431 */ /* 0x000fca00000001ff */
[----:B------:R-:W1:Y:S04]  /*1450*/  LDS.64 R28, [UR13] ;  /* 0x0000000dff1c7984 */ /* 0x000e680008000a00 */
[----:B------:R-:W2:Y:S01]  /*1460*/  LDS R3, [UR13+0x8] ;  /* 0x0000080dff037984 */ /* 0x000ea20008000800 */
        /* <DEDUP_REMOVED lines=8> */
[----:B------:R-:W-:Y:S01]  /*14f0*/  IMAD.MOV.U32 R3, RZ, RZ, -0x40800000 ;  /* 0xbf800000ff037424 */ /* 0x000fe200078e00ff */
[----:B------:R-:W-:-:S08]  /*1500*/  MOV R2, 0xbf800000 ;  /* 0xbf80000000027802 */ /* 0x000fd00000000f00 */
        /* <DEDUP_REMOVED lines=13> */
.L_x_35:
[----:B------:R-:W-:Y:S01]  /*15e0*/  FMUL.FTZ R19, R13, R2 ;  /* 0x000000020d137220 */ /* 0x000fe20000410000 */
[----:B------:R-:W-:-:S03]  /*15f0*/  FMUL.FTZ R2, R2, 0.5 ;  /* 0x3f00000002027820 */ /* 0x000fc60000410000 */
[----:B------:R-:W-:-:S04]  /*1600*/  FFMA R0, -R19, R19, R13 ;  /* 0x0000001313007223 */ /* 0x000fc8000000010d */
[----:B------:R-:W-:-:S07]  /*1610*/  FFMA R19, R0, R2, R19 ;  /* 0x0000000200137223 */ /* 0x000fce0000000013 */
.L_x_36:
[----:B------:R-:W-:Y:S05]  /*1620*/  BSYNC.RECONVERGENT B0 ;  /* 0x0000000000007941 */ /* 0x000fea0003800200 */
.L_x_34:
        /* <DEDUP_REMOVED lines=19> */
.L_x_38:
[----:B------:R-:W-:Y:S05]  /*1760*/  BSYNC.RECONVERGENT B2 ;  /* 0x0000000000027941 */ /* 0x000fea0003800200 */
.L_x_37:
        /* <DEDUP_REMOVED lines=9> */
.L_x_33:
[----:B------:R-:W-:Y:S05]  /*1800*/  BSYNC.RECONVERGENT B1 ;  /* 0x0000000000017941 */ /* 0x000fea0003800200 */
.L_x_32:
[----:B------:R-:W0:Y:S01]  /*1810*/  LDS.64 R34, [UR13+0x10] ;  /* 0x0000100dff227984 */ /* 0x000e220008000a00 */
[----:B------:R-:W-:Y:S01]  /*1820*/  UMOV UR18, 0xe2308c3a ;  /* 0xe2308c3a00127882 */ /* 0x000fe20000000000 */
[----:B------:R-:W-:Y:S01]  /*1830*/  UMOV UR19, 0x3e45798e ;  /* 0x3e45798e00137882 */ /* 0x000fe20000000000 */
[----:B------:R-:W-:Y:S01]  /*1840*/  BSSY.RECONVERGENT B1, `(.L_x_39) ;  /* 0x000003c000017945 */ /* 0x000fe20003800200 */
[----:B------:R-:W1:Y:S01]  /*1850*/  LDS R30, [UR13+0xc] ;  /* 0x00000c0dff1e7984 */ /* 0x000e620008000800 */
[----:B0-----:R-:W-:Y:S01]  /*1860*/  FADD R29, -R10, R34 ;  /* 0x000000220a1d7221 */ /* 0x001fe20000000100 */
[----:B------:R-:W-:Y:S01]  /*1870*/  FADD R35, -R8, R35 ;  /* 0x0000002308237221 */ /* 0x000fe20000000100 */
[----:B-1----:R-:W-:Y:S02]  /*1880*/  FADD R30, -R9, R30 ;  /* 0x0000001e091e7221 */ /* 0x002fe40000000100 */
[----:B------:R-:W-:-:S04]  /*1890*/  FMUL R5, R29, R29 ;  /* 0x0000001d1d057220 */ /* 0x000fc80000400000 */
[----:B------:R-:W-:Y:S01]  /*18a0*/  FFMA R6, R30, R30, R5 ;  /* 0x0000001e1e067223 */ /* 0x000fe20000000005 */
[----:B------:R-:W-:-:S03]  /*18b0*/  HFMA2 R5, -RZ, RZ, -1.875, 0 ;  /* 0xbf800000ff057431 */ /* 0x000fc600000001ff */
        /* <DEDUP_REMOVED lines=18> */
.L_x_42:
[----:B------:R-:W-:Y:S01]  /*19e0*/  FMUL.FTZ R19, R13, R6 ;  /* 0x000000060d137220 */ /* 0x000fe20000410000 */
[----:B------:R-:W-:-:S03]  /*19f0*/  FMUL.FTZ R5, R6, 0.5 ;  /* 0x3f00000006057820 */ /* 0x000fc60000410000 */
[----:B------:R-:W-:-:S04]  /*1a00*/  FFMA R6, -R19, R19, R13 ;  /* 0x0000001313067223 */ /* 0x000fc8000000010d */
[----:B------:R-:W-:-:S07]  /*1a10*/  FFMA R19, R6, R5, R19 ;  /* 0x0000000506137223 */ /* 0x000fce0000000013 */
.L_x_43:
[----:B------:R-:W-:Y:S05]  /*1a20*/  BSYNC.RECONVERGENT B0 ;  /* 0x0000000000007941 */ /* 0x000fea0003800200 */
.L_x_41:
        /* <DEDUP_REMOVED lines=19> */
.L_x_45:
[----:B------:R-:W-:Y:S05]  /*1b60*/  BSYNC.RECONVERGENT B2 ;  /* 0x0000000000027941 */ /* 0x000fea0003800200 */
.L_x_44:
        /* <DEDUP_REMOVED lines=9> */
.L_x_40:
[----:B------:R-:W-:Y:S05]  /*1c00*/  BSYNC.RECONVERGENT B1 ;  /* 0x0000000000017941 */ /* 0x000fea0003800200 */
.L_x_39:
[----:B------:R-:W-:Y:S01]  /*1c10*/  IMAD.MOV.U32 R30, RZ, RZ, R7 ;  /* 0x000000ffff1e7224 */ /* 0x000fe200078e0007 */
[----:B------:R-:W-:Y:S01]  /*1c20*/  MOV R35, R6 ;  /* 0x0000000600237202 */ /* 0x000fe20000000f00 */
[----:B------:R-:W-:Y:S01]  /*1c30*/  UIADD3 UR5, UPT, UPT, UR5, 0x2, URZ ;  /* 0x0000000205057890 */ /* 0x000fe2000fffe0ff */
[----:B------:R-:W-:-:S11]  /*1c40*/  MOV R29, R5 ;  /* 0x00000005001d7202 */ /* 0x000fd60000000f00 */
.L_x_31:
[----:B------:R-:W-:-:S09]  /*1c50*/  ULOP3.LUT UP1, URZ, UR14, 0x1, URZ, 0xc0, !UPT ;  /* 0x000000010eff7892 */ /* 0x000fd2000f82c0ff */
[----:B------:R-:W-:Y:S05]  /*1c60*/  BRA.U !UP1, `(.L_x_30) ;  /* 0x0000000509047547 */ /* 0x000fea000b800000 */
[----:B------:R-:W-:Y:S01]  /*1c70*/  UIMAD UR5, UR5, 0xc, UR6 ;  /* 0x0000000c050578a4 */ /* 0x000fe2000f8e0206 */
[----:B------:R-:W-:Y:S01]  /*1c80*/  BSSY.RECONVERGENT B1, `(.L_x_30) ;  /* 0x000003f000017945 */ /* 0x000fe20003800200 */
[----:B------:R-:W-:Y:S01]  /*1c90*/  UMOV UR18, 0xe2308c3a ;  /* 0xe2308c3a00127882 */ /* 0x000fe20000000000 */
[----:B------:R-:W-:-:S06]  /*1ca0*/  UMOV UR19, 0x3e45798e ;  /* 0x3e45798e00137882 */ /* 0x000fcc0000000000 */
[----:B------:R-:W1:Y:S04]  /*1cb0*/  LDS.64 R6, [UR5] ;  /* 0x00000005ff067984 */ /* 0x000e680008000a00 */
[----:B------:R-:W2:Y:S01]  /*1cc0*/  LDS R5, [UR5+0x8] ;  /* 0x00000805ff057984 */ /* 0x000ea20008000800 */
[----:B-1---5:R-:W-:Y:S01]  /*1cd0*/  FADD R2, -R10, R7 ;  /* 0x000000070a027221 */ /* 0x022fe20000000100 */
[----:B------:R-:W-:-:S03]  /*1ce0*/  FADD R3, -R9, R6 ;  /* 0x0000000609037221 */ /* 0x000fc60000000100 */
[----:B------:R-:W-:Y:S01]  /*1cf0*/  FMUL R6, R2, R2 ;  /* 0x0000000202067220 */ /* 0x000fe20000400000 */
[----:B--2---:R-:W-:-:S03]  /*1d00*/  FADD R0, -R8, R5 ;  /* 0x0000000508007221 */ /* 0x004fc60000000100 */
[----:B------:R-:W-:-:S04]  /*1d10*/  FFMA R5, R3, R3, R6 ;  /* 0x0000000303057223 */ /* 0x000fc80000000006 */
[----:B0-----:R-:W-:Y:S01]  /*1d20*/  FFMA R13, R0, R0, R5 ;  /* 0x00000000000d7223 */ /* 0x001fe20000000005 */
[----:B------:R-:W-:-:S03]  /*1d30*/  IMAD.MOV.U32 R5, RZ, RZ, -0x40800000 ;  /* 0xbf800000ff057424 */ /* 0x000fc600078e00ff */
        /* <DEDUP_REMOVED lines=17> */
.L_x_48:
[----:B------:R-:W-:Y:S01]  /*1e50*/  FMUL.FTZ R19, R13, R6 ;  /* 0x000000060d137220 */ /* 0x000fe20000410000 */
[----:B------:R-:W-:-:S03]  /*1e60*/  FMUL.FTZ R5, R6, 0.5 ;  /* 0x3f00000006057820 */ /* 0x000fc60000410000 */
[----:B------:R-:W-:-:S04]  /*1e70*/  FFMA R6, -R19, R19, R13 ;  /* 0x0000001313067223 */ /* 0x000fc8000000010d */
[----:B------:R-:W-:-:S07]  /*1e80*/  FFMA R19, R6, R5, R19 ;  /* 0x0000000506137223 */ /* 0x000fce0000000013 */
.L_x_49:
[----:B------:R-:W-:Y:S05]  /*1e90*/  BSYNC.RECONVERGENT B0 ;  /* 0x0000000000007941 */ /* 0x000fea0003800200 */
.L_x_47:
        /* <DEDUP_REMOVED lines=19> */
.L_x_51:
[----:B------:R-:W-:Y:S05]  /*1fd0*/  BSYNC.RECONVERGENT B2 ;  /* 0x0000000000027941 */ /* 0x000fea0003800200 */
.L_x_50:
        /* <DEDUP_REMOVED lines=9> */
.L_x_46:
[----:B------:R-:W-:Y:S05]  /*2070*/  BSYNC.RECONVERGENT B1 ;  /* 0x0000000000017941 */ /* 0x000fea0003800200 */
.L_x_30:
[----:B------:R-:W-:Y:S06]  /*2080*/  BAR.SYNC.DEFER_BLOCKING 0x0 ;  /* 0x0000000000007b1d */ /* 0x000fec0000010000 */
[----:B------:R-:W-:Y:S05]  /*2090*/  BRA.U UP0, `(.L_x_52) ;  /* 0xffffffe1004c7547 */ /* 0x000fea000b83ffff */
[----:B------:R-:W1:Y:S02]  /*20a0*/  LDC.64 R2, c[0x0][0x388] ;  /* 0x0000e200ff027b82 */ /* 0x000e640000000a00 */
[----:B-1----:R-:W-:-:S05]  /*20b0*/  IMAD.WIDE R2, R11, 0xc, R2 ;  /* 0x0000000c0b027825 */ /* 0x002fca00078e0202 */
[----:B------:R-:W-:Y:S04]  /*20c0*/  STG.E desc[UR10][R2.64], R7 ;  /* 0x0000000702007986 */ /* 0x000fe8000c10190a */
[----:B------:R-:W-:Y:S04]  /*20d0*/  STG.E desc[UR10][R2.64+0x4], R6 ;  /* 0x0000040602007986 */ /* 0x000fe8000c10190a */
[----:B------:R-:W-:Y:S01]  /*20e0*/  STG.E desc[UR10][R2.64+0x8], R5 ;  /* 0x0000080502007986 */ /* 0x000fe2000c10190a */
[----:B------:R-:W-:Y:S05]  /*20f0*/  EXIT ;  /* 0x000000000000794d */ /* 0x000fea0003800000 */
        .weak           $__internal_0_$__cuda_sm20_div_rn_f64_full
        .type           $__internal_0_$__cuda_sm20_div_rn_f64_full,@function
        .size           $__internal_0_$__cuda_sm20_div_rn_f64_full,($__internal_1_$__cuda_sm20_sqrt_rn_f32_slowpath - $__internal_0_$__cuda_sm20_div_rn_f64_full)
$__internal_0_$__cuda_sm20_div_rn_f64_full:
[C---:B------:R-:W-:Y:S01]  /*2100*/  FSETP.GEU.AND P0, PT, |R17|.reuse, 1.469367938527859385e-39, PT ;  /* 0x001000001100780b */ /* 0x040fe20003f0e200 */
[----:B------:R-:W-:Y:S01]  /*2110*/  IMAD.U32 R18, RZ, RZ, UR15 ;  /* 0x0000000fff127e24 */ /* 0x000fe2000f8e00ff */
[----:B------:R-:W-:Y:S02]  /*2120*/  LOP3.LUT R14, R17, 0x800fffff, RZ, 0xc0, !PT ;  /* 0x800fffff110e7812 */ /* 0x000fe400078ec0ff */
[----:B------:R-:W-:Y:S02]  /*2130*/  MOV R20, 0x1 ;  /* 0x0000000100147802 */ /* 0x000fe40000000f00 */
[----:B------:R-:W-:Y:S02]  /*2140*/  LOP3.LUT R15, R14, 0x3ff00000, RZ, 0xfc, !PT ;  /* 0x3ff000000e0f7812 */ /* 0x000fe400078efcff */
[----:B------:R-:W-:Y:S02]  /*2150*/  MOV R14, R16 ;  /* 0x00000010000e7202 */ /* 0x000fe40000000f00 */
[----:B------:R-:W-:-:S02]  /*2160*/  MOV R19, UR16 ;  /* 0x0000001000137c02 */ /* 0x000fc40008000f00 */
[----:B------:R-:W-:Y:S01]  /*2170*/  LOP3.LUT R31, R17, 0x7ff00000, RZ, 0xc0, !PT ;  /* 0x7ff00000111f7812 */ /* 0x000fe200078ec0ff */
[----:B------:R-:W-:Y:S01]  /*2180*/  @!P0 DMUL R14, R16, 8.98846567431157953865e+307 ;  /* 0x7fe00000100e8828 */ /* 0x000fe20000000000 */
[----:B------:R-:W-:Y:S02]  /*2190*/  LOP3.LUT R13, R19, 0x7ff00000, RZ, 0xc0, !PT ;  /* 0x7ff00000130d7812 */ /* 0x000fe400078ec0ff */
[----:B------:R-:W-:Y:S02]  /*21a0*/  MOV R27, 0x1ca00000 ;  /* 0x1ca00000001b7802 */ /* 0x000fe40000000f00 */
[----:B------:R-:W-:Y:S01]  /*21b0*/  ISETP.GE.U32.AND P1, PT, R13, R31, PT ;  /* 0x0000001f0d00720c */ /* 0x000fe20003f26070 */
[----:B------:R-:W0:Y:S01]  /*21c0*/  MUFU.RCP64H R21, R15 ;  /* 0x0000000f00157308 */ /* 0x000e220000001800 */
[----:B------:R-:W-:Y:S01]  /*21d0*/  MOV R28, R13 ;  /* 0x0000000d001c7202 */ /* 0x000fe20000000f00 */
[----:B0-----:R-:W-:-:S08]  /*21e0*/  DFMA R24, R20, -R14, 1 ;  /* 0x3ff000001418742b */ /* 0x001fd0000000080e */
[----:B------:R-:W-:-:S08]  /*21f0*/  DFMA R24, R24, R24, R24 ;  /* 0x000000181818722b */ /* 0x000fd00000000018 */
[----:B------:R-:W-:Y:S01]  /*2200*/  DFMA R24, R20, R24, R20 ;  /* 0x000000181418722b */ /* 0x000fe20000000014 */
[----:B------:R-:W-:Y:S02]  /*2210*/  SEL R21, R27, 0x63400000, !P1 ;  /* 0x634000001b157807 */ /* 0x000fe40004800000 */
[----:B------:R-:W-:Y:S02]  /*2220*/  FSETP.GEU.AND P1, PT, |R19|, 1.469367938527859385e-39, PT ;  /* 0x001000001300780b */ /* 0x000fe40003f2e200 */
[----:B------:R-:W-:-:S03]  /*2230*/  LOP3.LUT R21, R21, 0x800fffff, R19, 0xf8, !PT ;  /* 0x800fffff15157812 */ /* 0x000fc600078ef813 */
[----:B------:R-:W-:Y:S01]  /*2240*/  DFMA R22, R24, -R14, 1 ;  /* 0x3ff000001816742b */ /* 0x000fe2000000080e */
[----:B------:R-:W-:-:S07]  /*2250*/  MOV R20, R18 ;  /* 0x0000001200147202 */ /* 0x000fce0000000f00 */
[----:B------:R-:W-:Y:S01]  /*2260*/  DFMA R22, R24, R22, R24 ;  /* 0x000000161816722b */ /* 0x000fe20000000018 */
[----:B------:R-:W-:Y:S10]  /*2270*/  @P1 BRA `(.L_x_53) ;  /* 0x0000000000201947 */ /* 0x000ff40003800000 */
[----:B------:R-:W-:-:S04]  /*2280*/  LOP3.LUT R24, R17, 0x7ff00000, RZ, 0xc0, !PT ;  /* 0x7ff0000011187812 */ /* 0x000fc800078ec0ff */
[----:B------:R-:W-:Y:S01]  /*2290*/  ISETP.GE.U32.AND P1, PT, R13, R24, PT ;  /* 0x000000180d00720c */ /* 0x000fe20003f26070 */
[----:B------:R-:W-:-:S03]  /*22a0*/  IMAD.MOV.U32 R24, RZ, RZ, RZ ;  /* 0x000000ffff187224 */ /* 0x000fc600078e00ff */
[----:B------:R-:W-:-:S04]  /*22b0*/  SEL R25, R27, 0x63400000, !P1 ;  /* 0x634000001b197807 */ /* 0x000fc80004800000 */
[----:B------:R-:W-:-:S04]  /*22c0*/  LOP3.LUT R25, R25, 0x80000000, R19, 0xf8, !PT ;  /* 0x8000000019197812 */ /* 0x000fc800078ef813 */
[----:B------:R-:W-:-:S06]  /*22d0*/  LOP3.LUT R25, R25, 0x100000, RZ, 0xfc, !PT ;  /* 0x0010000019197812 */ /* 0x000fcc00078efcff */
[----:B------:R-:W-:-:S10]  /*22e0*/  DFMA R20, R20, 2, -R24 ;  /* 0x400000001414782b */ /* 0x000fd40000000818 */
[----:B------:R-:W-:-:S07]  /*22f0*/  LOP3.LUT R28, R21, 0x7ff00000, RZ, 0xc0, !PT ;  /* 0x7ff00000151c7812 */ /* 0x000fce00078ec0ff */
.L_x_53:
[----:B------:R-:W-:Y:S01]  /*2300*/  IADD3 R33, PT, PT, R28, -0x1, RZ ;  /* 0xffffffff1c217810 */ /* 0x000fe20007ffe0ff */
[----:B------:R-:W-:Y:S01]  /*2310*/  DMUL R24, R22, R20 ;  /* 0x0000001416187228 */ /* 0x000fe20000000000 */
[----:B------:R-:W-:Y:S01]  /*2320*/  @!P0 LOP3.LUT R31, R15, 0x7ff00000, RZ, 0xc0, !PT ;  /* 0x7ff000000f1f8812 */ /* 0x000fe200078ec0ff */
[----:B------:R-:W-:Y:S01]  /*2330*/  BSSY.RECONVERGENT B0, `(.L_x_54) ;  /* 0x0000037000007945 */ /* 0x000fe20003800200 */
[----:B------:R-:W-:Y:S02]  /*2340*/  ISETP.GT.U32.AND P0, PT, R33, 0x7feffffe, PT ;  /* 0x7feffffe2100780c */ /* 0x000fe40003f04070 */
[----:B------:R-:W-:-:S03]  /*2350*/  IADD3 R33, PT, PT, R31, -0x1, RZ ;  /* 0xffffffff1f217810 */ /* 0x000fc60007ffe0ff */
[----:B------:R-:W-:Y:S01]  /*2360*/  DFMA R36, R24, -R14, R20 ;  /* 0x8000000e1824722b */ /* 0x000fe20000000014 */
[----:B------:R-:W-:-:S07]  /*2370*/  ISETP.GT.U32.OR P0, PT, R33, 0x7feffffe, P0 ;  /* 0x7feffffe2100780c */ /* 0x000fce0000704470 */
[----:B------:R-:W-:-:S06]  /*2380*/  DFMA R36, R22, R36, R24 ;  /* 0x000000241624722b */ /* 0x000fcc0000000018 */
[----:B------:R-:W-:Y:S05]  /*2390*/  @P0 BRA `(.L_x_55) ;  /* 0x00000000006c0947 */ /* 0x000fea0003800000 */
[----:B------:R-:W-:Y:S01]  /*23a0*/  LOP3.LUT R18, R17, 0x7ff00000, RZ, 0xc0, !PT ;  /* 0x7ff0000011127812 */ /* 0x000fe200078ec0ff */
[----:B------:R-:W-:-:S03]  /*23b0*/  IMAD.MOV.U32 R24, RZ, RZ, RZ ;  /* 0x000000ffff187224 */ /* 0x000fc600078e00ff */
[CC--:B------:R-:W-:Y:S02]  /*23c0*/  VIADDMNMX R19, R13.reuse, -R18.reuse, 0xb9600000, !PT ;  /* 0xb96000000d137446 */ /* 0x0c0fe40007800912 */
[----:B------:R-:W-:Y:S02]  /*23d0*/  ISETP.GE.U32.AND P0, PT, R13, R18, PT ;  /* 0x000000120d00720c */ /* 0x000fe40003f06070 */
[----:B------:R-:W-:Y:S02]  /*23e0*/  VIMNMX R19, PT, PT, R19, 0x46a00000, PT ;  /* 0x46a0000013137848 */ /* 0x000fe40003fe0100 */
[----:B------:R-:W-:-:S04]  /*23f0*/  SEL R18, R27, 0x63400000, !P0 ;  /* 0x634000001b127807 */ /* 0x000fc80004000000 */
[----:B------:R-:W-:-:S04]  /*2400*/  IADD3 R18, PT, PT, -R18, R19, RZ ;  /* 0x0000001312127210 */ /* 0x000fc80007ffe1ff */
[----:B------:R-:W-:-:S06]  /*2410*/  IADD3 R25, PT, PT, R18, 0x7fe00000, RZ ;  /* 0x7fe0000012197810 */ /* 0x000fcc0007ffe0ff */
[----:B------:R-:W-:-:S10]  /*2420*/  DMUL R22, R36, R24 ;  /* 0x0000001824167228 */ /* 0x000fd40000000000 */
[----:B------:R-:W-:-:S13]  /*2430*/  FSETP.GTU.AND P0, PT, |R23|, 1.469367938527859385e-39, PT ;  /* 0x001000001700780b */ /* 0x000fda0003f0c200 */
[----:B------:R-:W-:Y:S05]  /*2440*/  @P0 BRA `(.L_x_56) ;  /* 0x0000000000940947 */ /* 0x000fea0003800000 */
[----:B------:R-:W-:Y:S01]  /*2450*/  DFMA R14, R36, -R14, R20 ;  /* 0x8000000e240e722b */ /* 0x000fe20000000014 */
[----:B------:R-:W-:-:S09]  /*2460*/  MOV R24, RZ ;  /* 0x000000ff00187202 */ /* 0x000fd20000000f00 */
[C---:B------:R-:W-:Y:S02]  /*2470*/  FSETP.NEU.AND P0, PT, R15.reuse, RZ, PT ;  /* 0x000000ff0f00720b */ /* 0x040fe40003f0d000 */
[----:B------:R-:W-:-:S04]  /*2480*/  LOP3.LUT R16, R15, 0x80000000, R17, 0x48, !PT ;  /* 0x800000000f107812 */ /* 0x000fc800078e4811 */
[----:B------:R-:W-:-:S07]  /*2490*/  LOP3.LUT R25, R16, R25, RZ, 0xfc, !PT ;  /* 0x0000001910197212 */ /* 0x000fce00078efcff */
[----:B------:R-:W-:Y:S05]  /*24a0*/  @!P0 BRA `(.L_x_56) ;  /* 0x00000000007c8947 */ /* 0x000fea0003800000 */
[C---:B------:R-:W-:Y:S02]  /*24b0*/  IADD3 R15, PT, PT, -R18.reuse, RZ, RZ ;  /* 0x000000ff120f7210 */ /* 0x040fe40007ffe1ff */
[----:B------:R-:W-:Y:S02]  /*24c0*/  MOV R14, RZ ;  /* 0x000000ff000e7202 */ /* 0x000fe40000000f00 */
[----:B------:R-:W-:-:S04]  /*24d0*/  IADD3 R18, PT, PT, -R18, -0x43300000, RZ ;  /* 0xbcd0000012127810 */ /* 0x000fc80007ffe1ff */
[----:B------:R-:W-:Y:S02]  /*24e0*/  DFMA R14, R22, -R14, R36 ;  /* 0x8000000e160e722b */ /* 0x000fe40000000024 */
[----:B------:R-:W-:-:S08]  /*24f0*/  DMUL.RP R36, R36, R24 ;  /* 0x0000001824247228 */ /* 0x000fd00000008000 */
[----:B------:R-:W-:Y:S02]  /*2500*/  FSETP.NEU.AND P0, PT, |R15|, R18, PT ;  /* 0x000000120f00720b */ /* 0x000fe40003f0d200 */
[----:B------:R-:W-:Y:S02]  /*2510*/  LOP3.LUT R13, R37, R16, RZ, 0x3c, !PT ;  /* 0x00000010250d7212 */ /* 0x000fe400078e3cff */
[----:B------:R-:W-:Y:S02]  /*2520*/  FSEL R22, R36, R22, !P0 ;  /* 0x0000001624167208 */ /* 0x000fe40004000000 */
[----:B------:R-:W-:Y:S01]  /*2530*/  FSEL R23, R13, R23, !P0 ;  /* 0x000000170d177208 */ /* 0x000fe20004000000 */
[----:B------:R-:W-:Y:S06]  /*2540*/  BRA `(.L_x_56) ;  /* 0x0000000000547947 */ /* 0x000fec0003800000 */
.L_x_55:
[----:B------:R-:W-:-:S14]  /*2550*/  DSETP.NAN.AND P0, PT, R18, R18, PT ;  /* 0x000000121200722a */ /* 0x000fdc0003f08000 */
[----:B------:R-:W-:Y:S05]  /*2560*/  @P0 BRA `(.L_x_57) ;  /* 0x0000000000440947 */ /* 0x000fea0003800000 */
[----:B------:R-:W-:-:S14]  /*2570*/  DSETP.NAN.AND P0, PT, R16, R16, PT ;  /* 0x000000101000722a */ /* 0x000fdc0003f08000 */
[----:B------:R-:W-:Y:S05]  /*2580*/  @P0 BRA `(.L_x_58) ;  /* 0x0000000000300947 */ /* 0x000fea0003800000 */
[----:B------:R-:W-:Y:S01]  /*2590*/  ISETP.NE.AND P0, PT, R28, R31, PT ;  /* 0x0000001f1c00720c */ /* 0x000fe20003f05270 */
[----:B------:R-:W-:Y:S01]  /*25a0*/  IMAD.MOV.U32 R23, RZ, RZ, -0x80000 ;  /* 0xfff80000ff177424 */ /* 0x000fe200078e00ff */
[----:B------:R-:W-:-:S11]  /*25b0*/  MOV R22, 0x0 ;  /* 0x0000000000167802 */ /* 0x000fd60000000f00 */
[----:B------:R-:W-:Y:S05]  /*25c0*/  @!P0 BRA `(.L_x_56) ;  /* 0x0000000000348947 */ /* 0x000fea0003800000 */
[----:B------:R-:W-:Y:S02]  /*25d0*/  ISETP.NE.AND P0, PT, R28, 0x7ff00000, PT ;  /* 0x7ff000001c00780c */ /* 0x000fe40003f05270 */
[----:B------:R-:W-:Y:S02]  /*25e0*/  LOP3.LUT R23, R19, 0x80000000, R17, 0x48, !PT ;  /* 0x8000000013177812 */ /* 0x000fe400078e4811 */
[----:B------:R-:W-:-:S13]  /*25f0*/  ISETP.EQ.OR P0, PT, R31, RZ, !P0 ;  /* 0x000000ff1f00720c */ /* 0x000fda0004702670 */
[----:B------:R-:W-:Y:S02]  /*2600*/  @P0 LOP3.LUT R13, R23, 0x7ff00000, RZ, 0xfc, !PT ;  /* 0x7ff00000170d0812 */ /* 0x000fe400078efcff */
[----:B------:R-:W-:Y:S02]  /*2610*/  @!P0 MOV R22, RZ ;  /* 0x000000ff00168202 */ /* 0x000fe40000000f00 */
[----:B------:R-:W-:Y:S02]  /*2620*/  @P0 MOV R22, RZ ;  /* 0x000000ff00160202 */ /* 0x000fe40000000f00 */
[----:B------:R-:W-:Y:S01]  /*2630*/  @P0 MOV R23, R13 ;  /* 0x0000000d00170202 */ /* 0x000fe20000000f00 */
[----:B------:R-:W-:Y:S06]  /*2640*/  BRA `(.L_x_56) ;  /* 0x0000000000147947 */ /* 0x000fec0003800000 */
.L_x_58:
[----:B------:R-:W-:Y:S02]  /*2650*/  LOP3.LUT R23, R17, 0x80000, RZ, 0xfc, !PT ;  /* 0x0008000011177812 */ /* 0x000fe400078efcff */
[----:B------:R-:W-:Y:S01]  /*2660*/  MOV R22, R16 ;  /* 0x0000001000167202 */ /* 0x000fe20000000f00 */
[----:B------:R-:W-:Y:S06]  /*2670*/  BRA `(.L_x_56) ;  /* 0x0000000000087947 */ /* 0x000fec0003800000 */
.L_x_57:
[----:B------:R-:W-:Y:S01]  /*2680*/  LOP3.LUT R23, R19, 0x80000, RZ, 0xfc, !PT ;  /* 0x0008000013177812 */ /* 0x000fe200078efcff */
[----:B------:R-:W-:-:S07]  /*2690*/  IMAD.MOV.U32 R22, RZ, RZ, R18 ;  /* 0x000000ffff167224 */ /* 0x000fce00078e0012 */
.L_x_56:
[----:B------:R-:W-:Y:S05]  /*26a0*/  BSYNC.RECONVERGENT B0 ;  /* 0x0000000000007941 */ /* 0x000fea0003800200 */
.L_x_54:
[----:B------:R-:W-:-:S04]  /*26b0*/  HFMA2 R27, -RZ, RZ, 0, 0 ;  /* 0x00000000ff1b7431 */ /* 0x000fc800000001ff */
[----:B------:R-:W-:Y:S05]  /*26c0*/  RET.REL.NODEC R26 `(_Z11find_forcesP6float3S0_i) ;  /* 0xffffffd81a4c7950 */ /* 0x000fea0003c3ffff */
        .weak           $__internal_1_$__cuda_sm20_sqrt_rn_f32_slowpath
        .type           $__internal_1_$__cuda_sm20_sqrt_rn_f32_slowpath,@function
        .size           $__internal_1_$__cuda_sm20_sqrt_rn_f32_slowpath,(.L_x_62 - $__internal_1_$__cuda_sm20_sqrt_rn_f32_slowpath)
$__internal_1_$__cuda_sm20_sqrt_rn_f32_slowpath:
[----:B------:R-:W-:-:S13]  /*26d0*/  LOP3.LUT P0, RZ, R13, 0x7fffffff, RZ, 0xc0, !PT ;  /* 0x7fffffff0dff7812 */ /* 0x000fda000780c0ff */
[----:B------:R-:W-:Y:S01]  /*26e0*/  @!P0 MOV R19, R13 ;  /* 0x0000000d00138202 */ /* 0x000fe20000000f00 */
[----:B------:R-:W-:Y:S06]  /*26f0*/  @!P0 BRA `(.L_x_59) ;  /* 0x0000000000408947 */ /* 0x000fec0003800000 */
[----:B------:R-:W-:-:S13]  /*2700*/  FSETP.GEU.FTZ.AND P0, PT, R13, RZ, PT ;  /* 0x000000ff0d00720b */ /* 0x000fda0003f1e000 */
[----:B------:R-:W-:Y:S01]  /*2710*/  @!P0 MOV R19, 0x7fffffff ;  /* 0x7fffffff00138802 */ /* 0x000fe20000000f00 */
[----:B------:R-:W-:Y:S06]  /*2720*/  @!P0 BRA `(.L_x_59) ;  /* 0x0000000000348947 */ /* 0x000fec0003800000 */
[----:B------:R-:W-:-:S13]  /*2730*/  FSETP.GTU.FTZ.AND P0, PT, |R13|, +INF , PT ;  /* 0x7f8000000d00780b */ /* 0x000fda0003f1c200 */
[----:B------:R-:W-:Y:S01]  /*2740*/  @P0 FADD.FTZ R19, R13, 1 ;  /* 0x3f8000000d130421 */ /* 0x000fe20000010000 */
[----:B------:R-:W-:Y:S06]  /*2750*/  @P0 BRA `(.L_x_59) ;  /* 0x0000000000280947 */ /* 0x000fec0003800000 */
[----:B------:R-:W-:-:S13]  /*2760*/  FSETP.NEU.FTZ.AND P0, PT, |R13|, +INF , PT ;  /* 0x7f8000000d00780b */ /* 0x000fda0003f1d200 */
[----:B------:R-:W-:Y:S01]  /*2770*/  @P0 FFMA R18, R13, 1.84467440737095516160e+19, RZ ;  /* 0x5f8000000d120823 */ /* 0x000fe200000000ff */
[----:B------:R-:W-:-:S03]  /*2780*/  @!P0 MOV R19, R13 ;  /* 0x0000000d00138202 */ /* 0x000fc60000000f00 */
[----:B------:R-:W0:Y:S02]  /*2790*/  @P0 MUFU.RSQ R15, R18 ;  /* 0x00000012000f0308 */ /* 0x000e240000001400 */
[----:B0-----:R-:W-:Y:S01]  /*27a0*/  @P0 FMUL.FTZ R17, R18, R15 ;  /* 0x0000000f12110220 */ /* 0x001fe20000410000 */
[----:B------:R-:W-:-:S03]  /*27b0*/  @P0 FMUL.FTZ R15, R15, 0.5 ;  /* 0x3f0000000f0f0820 */ /* 0x000fc60000410000 */
[----:B------:R-:W-:-:S04]  /*27c0*/  @P0 FADD.FTZ R16, -R17, -RZ ;  /* 0x800000ff11100221 */ /* 0x000fc80000010100 */
[----:B------:R-:W-:-:S04]  /*27d0*/  @P0 FFMA R16, R17, R16, R18 ;  /* 0x0000001011100223 */ /* 0x000fc80000000012 */
[----:B------:R-:W-:-:S04]  /*27e0*/  @P0 FFMA R15, R16, R15, R17 ;  /* 0x0000000f100f0223 */ /* 0x000fc80000000011 */
[----:B------:R-:W-:-:S07]  /*27f0*/  @P0 FMUL.FTZ R19, R15, 2.3283064365386962891e-10 ;  /* 0x2f8000000f130820 */ /* 0x000fce0000410000 */
.L_x_59:
[----:B------:R-:W-:-:S04]  /*2800*/  HFMA2 R15, -RZ, RZ, 0, 0 ;  /* 0x00000000ff0f7431 */ /* 0x000fc800000001ff */
[----:B------:R-:W-:Y:S05]  /*2810*/  RET.REL.NODEC R14 `(_Z11find_forcesP6float3S0_i) ;  /* 0xffffffd40ef87950 */ /* 0x000fea0003c3ffff */
.L_x_60:
[----:B------:R-:W-:-:S00]  /*2820*/  BRA `(.L_x_60) ;  /* 0xfffffffc00fc7947 */ /* 0x000fc0000383ffff */
[----:B------:R-:W-:-:S00]  /*2830*/  NOP ;  /* 0x0000000000007918 */ /* 0x000fc00000000000 */
        /* <DEDUP_REMOVED lines=12> */
.L_x_62:


//--------------------- .nv.shared._Z11find_forcesP6float3S0_i --------------------------
	.section	.nv.shared._Z11find_forcesP6float3S0_i,"aw",@nobits
	.sectionflags	@""
	.align	4
.nv.shared._Z11find_forcesP6float3S0_i:
	.zero		1792


//--------------------- .nv.shared.reserved.0     --------------------------
	.section	.nv.shared.reserved.0,"aw",@nobits
	.weak		__nv_reservedSMEM_offset_0_alias
	.size		__nv_reservedSMEM_offset_0_alias, 0, 64
	.other		__nv_reservedSMEM_offset_0_alias,@"STO_CUDA_RESERVED_SHARED STV_DEFAULT"
__nv_reservedSMEM_offset_0_alias:
	.zero		0
	.zero		64


//--------------------- .nv.constant0._Z11find_forcesP6float3S0_i --------------------------
	.section	.nv.constant0._Z11find_forcesP6float3S0_i,"a",@progbits
	.sectionflags	@""
	.align	4
.nv.constant0._Z11find_forcesP6float3S0_i:
	.zero		916


//--------------------- SYMBOLS --------------------------

	.type		.nv.reservedSmem.offset0,@object
	.size		.nv.reservedSmem.offset0,0x4
	.type		.nv.reservedSmem.cap,@object
	.size		.nv.reservedSmem.cap,0x4
